//
// Generated by NVIDIA NVVM Compiler
//
// Compiler Build ID: CL-36424714
// Cuda compilation tools, release 13.0, V13.0.88
// Based on NVVM 20.0.0
//

.version 9.0
.target sm_100
.address_size 64

	// .globl	_Z15block_FW_Phase1Piii
// _ZZ15block_FW_Phase1PiiiE6s_dist has been demoted
// _ZZ15block_FW_Phase2PiiiE6s_dist has been demoted
// _ZZ15block_FW_Phase3PiiiiE6s_dist has been demoted

.visible .entry _Z15block_FW_Phase1Piii(
	.param .u64 .ptr .align 1 _Z15block_FW_Phase1Piii_param_0,
	.param .u32 _Z15block_FW_Phase1Piii_param_1,
	.param .u32 _Z15block_FW_Phase1Piii_param_2
)
{
	.reg .pred 	%p<18>;
	.reg .b32 	%r<117>;
	.reg .b64 	%rd<7>;
	// demoted variable
	.shared .align 4 .b8 _ZZ15block_FW_Phase1PiiiE6s_dist[16384];
	ld.param.u64 	%rd3, [_Z15block_FW_Phase1Piii_param_0];
	ld.param.u32 	%r51, [_Z15block_FW_Phase1Piii_param_1];
	ld.param.u32 	%r52, [_Z15block_FW_Phase1Piii_param_2];
	cvta.to.global.u64 	%rd4, %rd3;
	shl.b32 	%r53, %r52, 6;
	mov.u32 	%r54, %tid.y;
	add.s32 	%r55, %r53, %r54;
	mov.u32 	%r56, %tid.x;
	add.s32 	%r57, %r53, %r56;
	mad.lo.s32 	%r58, %r55, %r51, %r57;
	mul.wide.s32 	%rd5, %r58, 4;
	add.s64 	%rd1, %rd4, %rd5;
	ld.global.u32 	%r59, [%rd1];
	shl.b32 	%r60, %r54, 8;
	mov.u32 	%r61, _ZZ15block_FW_Phase1PiiiE6s_dist;
	add.s32 	%r62, %r61, %r60;
	shl.b32 	%r63, %r56, 2;
	add.s32 	%r1, %r62, %r63;
	st.shared.u32 	[%r1], %r59;
	ld.global.u32 	%r64, [%rd1+128];
	st.shared.u32 	[%r1+128], %r64;
	shl.b32 	%r65, %r51, 5;
	add.s32 	%r66, %r58, %r65;
	mul.wide.s32 	%rd6, %r66, 4;
	add.s64 	%rd2, %rd4, %rd6;
	ld.global.u32 	%r67, [%rd2];
	st.shared.u32 	[%r1+8192], %r67;
	ld.global.u32 	%r68, [%rd2+128];
	st.shared.u32 	[%r1+8320], %r68;
	bar.sync 	0;
	add.s32 	%r107, %r62, 8192;
	add.s32 	%r69, %r63, %r61;
	add.s32 	%r106, %r69, 512;
	mov.b32 	%r108, 8192;
$L__BB0_1:
	ld.shared.u32 	%r109, [%r107+-8192];
	ld.shared.u32 	%r70, [%r106+-512];
	add.s32 	%r8, %r70, %r109;
	ld.shared.u32 	%r71, [%r1];
	setp.ge.s32 	%p1, %r8, %r71;
	@%p1 bra 	$L__BB0_3;
	st.shared.u32 	[%r1], %r8;
	ld.shared.u32 	%r109, [%r107+-8192];
$L__BB0_3:
	ld.shared.u32 	%r72, [%r106+-384];
	add.s32 	%r11, %r72, %r109;
	ld.shared.u32 	%r73, [%r1+128];
	setp.ge.s32 	%p2, %r11, %r73;
	@%p2 bra 	$L__BB0_5;
	st.shared.u32 	[%r1+128], %r11;
$L__BB0_5:
	ld.shared.u32 	%r110, [%r107];
	ld.shared.u32 	%r74, [%r106+-512];
	add.s32 	%r13, %r74, %r110;
	ld.shared.u32 	%r75, [%r1+8192];
	setp.ge.s32 	%p3, %r13, %r75;
	@%p3 bra 	$L__BB0_7;
	st.shared.u32 	[%r1+8192], %r13;
	ld.shared.u32 	%r110, [%r107];
$L__BB0_7:
	ld.shared.u32 	%r76, [%r106+-384];
	add.s32 	%r16, %r76, %r110;
	ld.shared.u32 	%r77, [%r1+8320];
	setp.ge.s32 	%p4, %r16, %r77;
	@%p4 bra 	$L__BB0_9;
	st.shared.u32 	[%r1+8320], %r16;
$L__BB0_9:
	bar.sync 	0;
	ld.shared.u32 	%r111, [%r107+-8188];
	ld.shared.u32 	%r78, [%r106+-256];
	add.s32 	%r18, %r78, %r111;
	ld.shared.u32 	%r79, [%r1];
	setp.ge.s32 	%p5, %r18, %r79;
	@%p5 bra 	$L__BB0_11;
	st.shared.u32 	[%r1], %r18;
	ld.shared.u32 	%r111, [%r107+-8188];
$L__BB0_11:
	ld.shared.u32 	%r80, [%r106+-128];
	add.s32 	%r21, %r80, %r111;
	ld.shared.u32 	%r81, [%r1+128];
	setp.ge.s32 	%p6, %r21, %r81;
	@%p6 bra 	$L__BB0_13;
	st.shared.u32 	[%r1+128], %r21;
$L__BB0_13:
	ld.shared.u32 	%r112, [%r107+4];
	ld.shared.u32 	%r82, [%r106+-256];
	add.s32 	%r23, %r82, %r112;
	ld.shared.u32 	%r83, [%r1+8192];
	setp.ge.s32 	%p7, %r23, %r83;
	@%p7 bra 	$L__BB0_15;
	st.shared.u32 	[%r1+8192], %r23;
	ld.shared.u32 	%r112, [%r107+4];
$L__BB0_15:
	ld.shared.u32 	%r84, [%r106+-128];
	add.s32 	%r26, %r84, %r112;
	ld.shared.u32 	%r85, [%r1+8320];
	setp.ge.s32 	%p8, %r26, %r85;
	@%p8 bra 	$L__BB0_17;
	st.shared.u32 	[%r1+8320], %r26;
$L__BB0_17:
	bar.sync 	0;
	ld.shared.u32 	%r113, [%r107+-8184];
	ld.shared.u32 	%r86, [%r106];
	add.s32 	%r28, %r86, %r113;
	ld.shared.u32 	%r87, [%r1];
	setp.ge.s32 	%p9, %r28, %r87;
	@%p9 bra 	$L__BB0_19;
	st.shared.u32 	[%r1], %r28;
	ld.shared.u32 	%r113, [%r107+-8184];
$L__BB0_19:
	ld.shared.u32 	%r88, [%r106+128];
	add.s32 	%r31, %r88, %r113;
	ld.shared.u32 	%r89, [%r1+128];
	setp.ge.s32 	%p10, %r31, %r89;
	@%p10 bra 	$L__BB0_21;
	st.shared.u32 	[%r1+128], %r31;
$L__BB0_21:
	ld.shared.u32 	%r114, [%r107+8];
	ld.shared.u32 	%r90, [%r106];
	add.s32 	%r33, %r90, %r114;
	ld.shared.u32 	%r91, [%r1+8192];
	setp.ge.s32 	%p11, %r33, %r91;
	@%p11 bra 	$L__BB0_23;
	st.shared.u32 	[%r1+8192], %r33;
	ld.shared.u32 	%r114, [%r107+8];
$L__BB0_23:
	ld.shared.u32 	%r92, [%r106+128];
	add.s32 	%r36, %r92, %r114;
	ld.shared.u32 	%r93, [%r1+8320];
	setp.ge.s32 	%p12, %r36, %r93;
	@%p12 bra 	$L__BB0_25;
	st.shared.u32 	[%r1+8320], %r36;
$L__BB0_25:
	bar.sync 	0;
	ld.shared.u32 	%r115, [%r107+-8180];
	ld.shared.u32 	%r94, [%r106+256];
	add.s32 	%r38, %r94, %r115;
	ld.shared.u32 	%r95, [%r1];
	setp.ge.s32 	%p13, %r38, %r95;
	@%p13 bra 	$L__BB0_27;
	st.shared.u32 	[%r1], %r38;
	ld.shared.u32 	%r115, [%r107+-8180];
$L__BB0_27:
	ld.shared.u32 	%r96, [%r106+384];
	add.s32 	%r41, %r96, %r115;
	ld.shared.u32 	%r97, [%r1+128];
	setp.ge.s32 	%p14, %r41, %r97;
	@%p14 bra 	$L__BB0_29;
	st.shared.u32 	[%r1+128], %r41;
$L__BB0_29:
	ld.shared.u32 	%r116, [%r107+12];
	ld.shared.u32 	%r98, [%r106+256];
	add.s32 	%r43, %r98, %r116;
	ld.shared.u32 	%r99, [%r1+8192];
	setp.ge.s32 	%p15, %r43, %r99;
	@%p15 bra 	$L__BB0_31;
	st.shared.u32 	[%r1+8192], %r43;
	ld.shared.u32 	%r116, [%r107+12];
$L__BB0_31:
	ld.shared.u32 	%r100, [%r106+384];
	add.s32 	%r46, %r100, %r116;
	ld.shared.u32 	%r101, [%r1+8320];
	setp.ge.s32 	%p16, %r46, %r101;
	@%p16 bra 	$L__BB0_33;
	st.shared.u32 	[%r1+8320], %r46;
$L__BB0_33:
	bar.sync 	0;
	add.s32 	%r108, %r108, 16;
	add.s32 	%r107, %r107, 16;
	add.s32 	%r106, %r106, 1024;
	setp.ne.s32 	%p17, %r108, 8448;
	@%p17 bra 	$L__BB0_1;
	ld.shared.u32 	%r102, [%r1];
	st.global.u32 	[%rd1], %r102;
	ld.shared.u32 	%r103, [%r1+128];
	st.global.u32 	[%rd1+128], %r103;
	ld.shared.u32 	%r104, [%r1+8192];
	st.global.u32 	[%rd2], %r104;
	ld.shared.u32 	%r105, [%r1+8320];
	st.global.u32 	[%rd2+128], %r105;
	ret;

}
	// .globl	_Z15block_FW_Phase2Piii
.visible .entry _Z15block_FW_Phase2Piii(
	.param .u64 .ptr .align 1 _Z15block_FW_Phase2Piii_param_0,
	.param .u32 _Z15block_FW_Phase2Piii_param_1,
	.param .u32 _Z15block_FW_Phase2Piii_param_2
)
{
	.reg .pred 	%p<22>;
	.reg .b16 	%rs<2>;
	.reg .b32 	%r<175>;
	.reg .b64 	%rd<11>;
	// demoted variable
	.shared .align 4 .b8 _ZZ15block_FW_Phase2PiiiE6s_dist[32768];
	ld.param.u64 	%rd3, [_Z15block_FW_Phase2Piii_param_0];
	ld.param.u32 	%r81, [_Z15block_FW_Phase2Piii_param_1];
	ld.param.u32 	%r82, [_Z15block_FW_Phase2Piii_param_2];
	mov.u32 	%r1, %ctaid.y;
	setp.ne.s32 	%p1, %r1, 0;
	@%p1 bra 	$L__BB1_2;
	shl.b32 	%r90, %r82, 6;
	mov.u32 	%r91, %tid.y;
	add.s32 	%r142, %r90, %r91;
	mov.u32 	%r92, %ctaid.x;
	shl.b32 	%r93, %r92, 6;
	mov.u32 	%r94, %tid.x;
	add.s32 	%r95, %r93, %r94;
	setp.lt.u32 	%p3, %r92, %r82;
	selp.b32 	%r96, 0, 64, %p3;
	add.s32 	%r143, %r95, %r96;
	bra.uni 	$L__BB1_3;
$L__BB1_2:
	mov.u32 	%r83, %ctaid.x;
	shl.b32 	%r84, %r83, 6;
	mov.u32 	%r85, %tid.y;
	add.s32 	%r86, %r84, %r85;
	setp.lt.u32 	%p2, %r83, %r82;
	selp.b32 	%r87, 0, 64, %p2;
	add.s32 	%r142, %r86, %r87;
	shl.b32 	%r88, %r82, 6;
	mov.u32 	%r89, %tid.x;
	add.s32 	%r143, %r88, %r89;
$L__BB1_3:
	cvta.to.global.u64 	%rd4, %rd3;
	setp.eq.s32 	%p4, %r1, 0;
	shl.b32 	%r98, %r82, 6;
	mov.u32 	%r99, %tid.y;
	add.s32 	%r100, %r98, %r99;
	mov.u32 	%r101, %tid.x;
	add.s32 	%r102, %r98, %r101;
	mad.lo.s32 	%r103, %r142, %r81, %r143;
	mul.wide.s32 	%rd5, %r103, 4;
	add.s64 	%rd1, %rd4, %rd5;
	ld.global.u32 	%r104, [%rd1];
	shl.b32 	%r105, %r99, 8;
	mov.u32 	%r106, _ZZ15block_FW_Phase2PiiiE6s_dist;
	add.s32 	%r107, %r106, %r105;
	shl.b32 	%r108, %r101, 2;
	add.s32 	%r8, %r107, %r108;
	st.shared.u32 	[%r8], %r104;
	ld.global.u32 	%r109, [%rd1+128];
	st.shared.u32 	[%r8+128], %r109;
	shl.b32 	%r110, %r81, 5;
	add.s32 	%r111, %r103, %r110;
	mul.wide.s32 	%rd6, %r111, 4;
	add.s64 	%rd2, %rd4, %rd6;
	ld.global.u32 	%r112, [%rd2];
	st.shared.u32 	[%r8+8192], %r112;
	ld.global.u32 	%r113, [%rd2+128];
	st.shared.u32 	[%r8+8320], %r113;
	mad.lo.s32 	%r114, %r100, %r81, %r102;
	mul.wide.s32 	%rd7, %r114, 4;
	add.s64 	%rd8, %rd4, %rd7;
	ld.global.u32 	%r115, [%rd8];
	st.shared.u32 	[%r8+16384], %r115;
	ld.global.u32 	%r116, [%rd8+128];
	st.shared.u32 	[%r8+16512], %r116;
	add.s32 	%r117, %r114, %r110;
	mul.wide.s32 	%rd9, %r117, 4;
	add.s64 	%rd10, %rd4, %rd9;
	ld.global.u32 	%r118, [%rd10];
	st.shared.u32 	[%r8+24576], %r118;
	ld.global.u32 	%r119, [%rd10+128];
	st.shared.u32 	[%r8+24704], %r119;
	bar.sync 	0;
	ld.shared.u32 	%r152, [%r8];
	ld.shared.u32 	%r153, [%r8+128];
	ld.shared.u32 	%r155, [%r8+8192];
	ld.shared.u32 	%r156, [%r8+8320];
	selp.u16 	%rs1, 1, 0, %p4;
	mul.wide.u16 	%r120, %rs1, 16384;
	add.s32 	%r121, %r120, %r105;
	add.s32 	%r122, %r121, %r106;
	add.s32 	%r145, %r122, 8192;
	shl.b32 	%r123, %r1, 14;
	or.b32  	%r124, %r123, %r108;
	add.s32 	%r125, %r124, %r106;
	add.s32 	%r144, %r125, 512;
	mov.b32 	%r146, 8192;
$L__BB1_4:
	ld.shared.u32 	%r151, [%r145+-8192];
	ld.shared.u32 	%r126, [%r144+-512];
	add.s32 	%r23, %r126, %r151;
	setp.ge.s32 	%p5, %r23, %r152;
	@%p5 bra 	$L__BB1_6;
	st.shared.u32 	[%r8], %r23;
	ld.shared.u32 	%r151, [%r145+-8192];
	mov.u32 	%r152, %r23;
$L__BB1_6:
	ld.shared.u32 	%r127, [%r144+-384];
	add.s32 	%r27, %r127, %r151;
	setp.ge.s32 	%p6, %r27, %r153;
	@%p6 bra 	$L__BB1_8;
	st.shared.u32 	[%r8+128], %r27;
	mov.u32 	%r153, %r27;
$L__BB1_8:
	ld.shared.u32 	%r154, [%r145];
	ld.shared.u32 	%r128, [%r144+-512];
	add.s32 	%r30, %r128, %r154;
	setp.ge.s32 	%p7, %r30, %r155;
	@%p7 bra 	$L__BB1_10;
	st.shared.u32 	[%r8+8192], %r30;
	ld.shared.u32 	%r154, [%r145];
	mov.u32 	%r155, %r30;
$L__BB1_10:
	ld.shared.u32 	%r129, [%r144+-384];
	add.s32 	%r34, %r129, %r154;
	setp.ge.s32 	%p8, %r34, %r156;
	@%p8 bra 	$L__BB1_12;
	st.shared.u32 	[%r8+8320], %r34;
	mov.u32 	%r156, %r34;
$L__BB1_12:
	ld.shared.u32 	%r157, [%r145+-8188];
	ld.shared.u32 	%r130, [%r144+-256];
	add.s32 	%r37, %r130, %r157;
	setp.ge.s32 	%p9, %r37, %r152;
	@%p9 bra 	$L__BB1_14;
	st.shared.u32 	[%r8], %r37;
	ld.shared.u32 	%r157, [%r145+-8188];
	mov.u32 	%r152, %r37;
$L__BB1_14:
	ld.shared.u32 	%r131, [%r144+-128];
	add.s32 	%r41, %r131, %r157;
	setp.ge.s32 	%p10, %r41, %r153;
	@%p10 bra 	$L__BB1_16;
	st.shared.u32 	[%r8+128], %r41;
	mov.u32 	%r153, %r41;
$L__BB1_16:
	ld.shared.u32 	%r160, [%r145+4];
	ld.shared.u32 	%r132, [%r144+-256];
	add.s32 	%r44, %r132, %r160;
	setp.ge.s32 	%p11, %r44, %r155;
	@%p11 bra 	$L__BB1_18;
	st.shared.u32 	[%r8+8192], %r44;
	ld.shared.u32 	%r160, [%r145+4];
	mov.u32 	%r155, %r44;
$L__BB1_18:
	ld.shared.u32 	%r133, [%r144+-128];
	add.s32 	%r48, %r133, %r160;
	setp.ge.s32 	%p12, %r48, %r156;
	@%p12 bra 	$L__BB1_20;
	st.shared.u32 	[%r8+8320], %r48;
	mov.u32 	%r156, %r48;
$L__BB1_20:
	ld.shared.u32 	%r163, [%r145+-8184];
	ld.shared.u32 	%r134, [%r144];
	add.s32 	%r51, %r134, %r163;
	setp.ge.s32 	%p13, %r51, %r152;
	@%p13 bra 	$L__BB1_22;
	st.shared.u32 	[%r8], %r51;
	ld.shared.u32 	%r163, [%r145+-8184];
	mov.u32 	%r152, %r51;
$L__BB1_22:
	ld.shared.u32 	%r135, [%r144+128];
	add.s32 	%r55, %r135, %r163;
	setp.ge.s32 	%p14, %r55, %r153;
	@%p14 bra 	$L__BB1_24;
	st.shared.u32 	[%r8+128], %r55;
	mov.u32 	%r153, %r55;
$L__BB1_24:
	ld.shared.u32 	%r166, [%r145+8];
	ld.shared.u32 	%r136, [%r144];
	add.s32 	%r58, %r136, %r166;
	setp.ge.s32 	%p15, %r58, %r155;
	@%p15 bra 	$L__BB1_26;
	st.shared.u32 	[%r8+8192], %r58;
	ld.shared.u32 	%r166, [%r145+8];
	mov.u32 	%r155, %r58;
$L__BB1_26:
	ld.shared.u32 	%r137, [%r144+128];
	add.s32 	%r62, %r137, %r166;
	setp.ge.s32 	%p16, %r62, %r156;
	@%p16 bra 	$L__BB1_28;
	st.shared.u32 	[%r8+8320], %r62;
	mov.u32 	%r156, %r62;
$L__BB1_28:
	ld.shared.u32 	%r169, [%r145+-8180];
	ld.shared.u32 	%r138, [%r144+256];
	add.s32 	%r65, %r138, %r169;
	setp.ge.s32 	%p17, %r65, %r152;
	@%p17 bra 	$L__BB1_30;
	st.shared.u32 	[%r8], %r65;
	ld.shared.u32 	%r169, [%r145+-8180];
	mov.u32 	%r152, %r65;
$L__BB1_30:
	ld.shared.u32 	%r139, [%r144+384];
	add.s32 	%r69, %r139, %r169;
	setp.ge.s32 	%p18, %r69, %r153;
	@%p18 bra 	$L__BB1_32;
	st.shared.u32 	[%r8+128], %r69;
	mov.u32 	%r153, %r69;
$L__BB1_32:
	ld.shared.u32 	%r172, [%r145+12];
	ld.shared.u32 	%r140, [%r144+256];
	add.s32 	%r72, %r140, %r172;
	setp.ge.s32 	%p19, %r72, %r155;
	@%p19 bra 	$L__BB1_34;
	st.shared.u32 	[%r8+8192], %r72;
	ld.shared.u32 	%r172, [%r145+12];
	mov.u32 	%r155, %r72;
$L__BB1_34:
	ld.shared.u32 	%r141, [%r144+384];
	add.s32 	%r76, %r141, %r172;
	setp.ge.s32 	%p20, %r76, %r156;
	@%p20 bra 	$L__BB1_36;
	st.shared.u32 	[%r8+8320], %r76;
	mov.u32 	%r156, %r76;
$L__BB1_36:
	add.s32 	%r146, %r146, 16;
	add.s32 	%r145, %r145, 16;
	add.s32 	%r144, %r144, 1024;
	setp.ne.s32 	%p21, %r146, 8448;
	@%p21 bra 	$L__BB1_4;
	st.global.u32 	[%rd1], %r152;
	st.global.u32 	[%rd1+128], %r153;
	st.global.u32 	[%rd2], %r155;
	st.global.u32 	[%rd2+128], %r156;
	ret;

}
	// .globl	_Z15block_FW_Phase3Piiii
.visible .entry _Z15block_FW_Phase3Piiii(
	.param .u64 .ptr .align 1 _Z15block_FW_Phase3Piiii_param_0,
	.param .u32 _Z15block_FW_Phase3Piiii_param_1,
	.param .u32 _Z15block_FW_Phase3Piiii_param_2,
	.param .u32 _Z15block_FW_Phase3Piiii_param_3
)
{
	.reg .pred 	%p<5>;
	.reg .b32 	%r<159>;
	.reg .b64 	%rd<15>;
	// demoted variable
	.shared .align 4 .b8 _ZZ15block_FW_Phase3PiiiiE6s_dist[32768];
	ld.param.u64 	%rd3, [_Z15block_FW_Phase3Piiii_param_0];
	ld.param.u32 	%r23, [_Z15block_FW_Phase3Piiii_param_1];
	ld.param.u32 	%r24, [_Z15block_FW_Phase3Piiii_param_2];
	ld.param.u32 	%r25, [_Z15block_FW_Phase3Piiii_param_3];
	mov.u32 	%r26, %ctaid.y;
	add.s32 	%r1, %r25, %r26;
	mov.u32 	%r2, %ctaid.x;
	setp.eq.s32 	%p1, %r2, %r24;
	setp.eq.s32 	%p2, %r1, %r24;
	or.pred  	%p3, %p1, %p2;
	@%p3 bra 	$L__BB2_4;
	cvta.to.global.u64 	%rd4, %rd3;
	shl.b32 	%r28, %r1, 6;
	mov.u32 	%r29, %tid.y;
	add.s32 	%r30, %r28, %r29;
	shl.b32 	%r31, %r2, 6;
	mov.u32 	%r32, %tid.x;
	add.s32 	%r33, %r31, %r32;
	shl.b32 	%r34, %r24, 6;
	add.s32 	%r35, %r34, %r29;
	add.s32 	%r36, %r34, %r32;
	mad.lo.s32 	%r37, %r35, %r23, %r33;
	mul.wide.s32 	%rd5, %r37, 4;
	add.s64 	%rd6, %rd4, %rd5;
	ld.global.u32 	%r38, [%rd6];
	shl.b32 	%r39, %r29, 8;
	mov.u32 	%r40, _ZZ15block_FW_Phase3PiiiiE6s_dist;
	add.s32 	%r41, %r40, %r39;
	shl.b32 	%r42, %r32, 2;
	add.s32 	%r43, %r41, %r42;
	st.shared.u32 	[%r43], %r38;
	ld.global.u32 	%r44, [%rd6+128];
	st.shared.u32 	[%r43+128], %r44;
	shl.b32 	%r45, %r23, 5;
	add.s32 	%r46, %r37, %r45;
	mul.wide.s32 	%rd7, %r46, 4;
	add.s64 	%rd8, %rd4, %rd7;
	ld.global.u32 	%r47, [%rd8];
	st.shared.u32 	[%r43+8192], %r47;
	ld.global.u32 	%r48, [%rd8+128];
	st.shared.u32 	[%r43+8320], %r48;
	mul.lo.s32 	%r49, %r30, %r23;
	add.s32 	%r50, %r49, %r36;
	mul.wide.s32 	%rd9, %r50, 4;
	add.s64 	%rd10, %rd4, %rd9;
	ld.global.u32 	%r51, [%rd10];
	st.shared.u32 	[%r43+16384], %r51;
	ld.global.u32 	%r52, [%rd10+128];
	st.shared.u32 	[%r43+16512], %r52;
	add.s32 	%r53, %r49, %r45;
	add.s32 	%r54, %r53, %r36;
	mul.wide.s32 	%rd11, %r54, 4;
	add.s64 	%rd12, %rd4, %rd11;
	ld.global.u32 	%r55, [%rd12];
	st.shared.u32 	[%r43+24576], %r55;
	ld.global.u32 	%r56, [%rd12+128];
	st.shared.u32 	[%r43+24704], %r56;
	bar.sync 	0;
	add.s32 	%r57, %r49, %r33;
	mul.wide.s32 	%rd13, %r57, 4;
	add.s64 	%rd1, %rd4, %rd13;
	add.s32 	%r58, %r53, %r33;
	mul.wide.s32 	%rd14, %r58, 4;
	add.s64 	%rd2, %rd4, %rd14;
	ld.global.u32 	%r155, [%rd2+128];
	ld.global.u32 	%r156, [%rd2];
	ld.global.u32 	%r157, [%rd1+128];
	ld.global.u32 	%r158, [%rd1];
	add.s32 	%r153, %r41, 24604;
	add.s32 	%r59, %r42, %r40;
	add.s32 	%r152, %r59, 1024;
	mov.b32 	%r154, 16384;
$L__BB2_2:
	ld.shared.u32 	%r60, [%r153+-8220];
	ld.shared.u32 	%r61, [%r152+-1024];
	add.s32 	%r62, %r61, %r60;
	min.s32 	%r63, %r62, %r158;
	ld.shared.u32 	%r64, [%r152+-896];
	add.s32 	%r65, %r64, %r60;
	min.s32 	%r66, %r65, %r157;
	ld.shared.u32 	%r67, [%r153+-28];
	add.s32 	%r68, %r61, %r67;
	min.s32 	%r69, %r68, %r156;
	add.s32 	%r70, %r64, %r67;
	min.s32 	%r71, %r70, %r155;
	ld.shared.u32 	%r72, [%r153+-8216];
	ld.shared.u32 	%r73, [%r152+-768];
	add.s32 	%r74, %r73, %r72;
	min.s32 	%r75, %r74, %r63;
	ld.shared.u32 	%r76, [%r152+-640];
	add.s32 	%r77, %r76, %r72;
	min.s32 	%r78, %r77, %r66;
	ld.shared.u32 	%r79, [%r153+-24];
	add.s32 	%r80, %r73, %r79;
	min.s32 	%r81, %r80, %r69;
	add.s32 	%r82, %r76, %r79;
	min.s32 	%r83, %r82, %r71;
	ld.shared.u32 	%r84, [%r153+-8212];
	ld.shared.u32 	%r85, [%r152+-512];
	add.s32 	%r86, %r85, %r84;
	min.s32 	%r87, %r86, %r75;
	ld.shared.u32 	%r88, [%r152+-384];
	add.s32 	%r89, %r88, %r84;
	min.s32 	%r90, %r89, %r78;
	ld.shared.u32 	%r91, [%r153+-20];
	add.s32 	%r92, %r85, %r91;
	min.s32 	%r93, %r92, %r81;
	add.s32 	%r94, %r88, %r91;
	min.s32 	%r95, %r94, %r83;
	ld.shared.u32 	%r96, [%r153+-8208];
	ld.shared.u32 	%r97, [%r152+-256];
	add.s32 	%r98, %r97, %r96;
	min.s32 	%r99, %r98, %r87;
	ld.shared.u32 	%r100, [%r152+-128];
	add.s32 	%r101, %r100, %r96;
	min.s32 	%r102, %r101, %r90;
	ld.shared.u32 	%r103, [%r153+-16];
	add.s32 	%r104, %r97, %r103;
	min.s32 	%r105, %r104, %r93;
	add.s32 	%r106, %r100, %r103;
	min.s32 	%r107, %r106, %r95;
	ld.shared.u32 	%r108, [%r153+-8204];
	ld.shared.u32 	%r109, [%r152];
	add.s32 	%r110, %r109, %r108;
	min.s32 	%r111, %r110, %r99;
	ld.shared.u32 	%r112, [%r152+128];
	add.s32 	%r113, %r112, %r108;
	min.s32 	%r114, %r113, %r102;
	ld.shared.u32 	%r115, [%r153+-12];
	add.s32 	%r116, %r109, %r115;
	min.s32 	%r117, %r116, %r105;
	add.s32 	%r118, %r112, %r115;
	min.s32 	%r119, %r118, %r107;
	ld.shared.u32 	%r120, [%r153+-8200];
	ld.shared.u32 	%r121, [%r152+256];
	add.s32 	%r122, %r121, %r120;
	min.s32 	%r123, %r122, %r111;
	ld.shared.u32 	%r124, [%r152+384];
	add.s32 	%r125, %r124, %r120;
	min.s32 	%r126, %r125, %r114;
	ld.shared.u32 	%r127, [%r153+-8];
	add.s32 	%r128, %r121, %r127;
	min.s32 	%r129, %r128, %r117;
	add.s32 	%r130, %r124, %r127;
	min.s32 	%r131, %r130, %r119;
	ld.shared.u32 	%r132, [%r153+-8196];
	ld.shared.u32 	%r133, [%r152+512];
	add.s32 	%r134, %r133, %r132;
	min.s32 	%r135, %r134, %r123;
	ld.shared.u32 	%r136, [%r152+640];
	add.s32 	%r137, %r136, %r132;
	min.s32 	%r138, %r137, %r126;
	ld.shared.u32 	%r139, [%r153+-4];
	add.s32 	%r140, %r133, %r139;
	min.s32 	%r141, %r140, %r129;
	add.s32 	%r142, %r136, %r139;
	min.s32 	%r143, %r142, %r131;
	ld.shared.u32 	%r144, [%r153+-8192];
	ld.shared.u32 	%r145, [%r152+768];
	add.s32 	%r146, %r145, %r144;
	min.s32 	%r158, %r146, %r135;
	ld.shared.u32 	%r147, [%r152+896];
	add.s32 	%r148, %r147, %r144;
	min.s32 	%r157, %r148, %r138;
	ld.shared.u32 	%r149, [%r153];
	add.s32 	%r150, %r145, %r149;
	min.s32 	%r156, %r150, %r141;
	add.s32 	%r151, %r147, %r149;
	min.s32 	%r155, %r151, %r143;
	add.s32 	%r154, %r154, 32;
	add.s32 	%r153, %r153, 32;
	add.s32 	%r152, %r152, 2048;
	setp.ne.s32 	%p4, %r154, 16640;
	@%p4 bra 	$L__BB2_2;
	st.global.u32 	[%rd1], %r158;
	st.global.u32 	[%rd1+128], %r157;
	st.global.u32 	[%rd2], %r156;
	st.global.u32 	[%rd2+128], %r155;
$L__BB2_4:
	ret;

}


// ===== COMPILED SASS (sm_100) =====

	.target	sm_100

	.elftype	@"ET_EXEC"


//--------------------- .note.nv.tkinfo           --------------------------
	.section	.note.nv.tkinfo,"",@"SHT_NOTE"
	.sectionflags	@"SHF_NOTE_NV_TKINFO"
	.tkinfo
        /*0018*/ 	.word	0x00000002
        /*0030*/ 	.string	""
        /*0030*/ 	.string	"ptxas"
        /*0030*/ 	.string	"Cuda compilation tools, release 13.0, V13.0.88"
        /*0030*/ 	.string	"Build cuda_13.0.r13.0/compiler.36424714_0"
        /*0030*/ 	.string	"-arch sm_100 -m 64 "



//--------------------- .note.nv.cuinfo           --------------------------
	.section	.note.nv.cuinfo,"",@"SHT_NOTE"
	.sectionflags	@"SHF_NOTE_NV_CUINFO"
        /*0018*/ 	.short	0x0002
        /*001a*/ 	.short	0x0064
        /*001c*/ 	.short	0x0082
	.zero		2


//--------------------- .nv.info                  --------------------------
	.section	.nv.info,"",@"SHT_CUDA_INFO"
	.align	4


	//----- nvinfo : EIATTR_REGCOUNT
	.align		4
        /*0000*/ 	.byte	0x04, 0x2f
        /*0002*/ 	.short	(.L_1 - .L_0)
	.align		4
.L_0:
        /*0004*/ 	.word	index@(_Z15block_FW_Phase1Piii)
        /*0008*/ 	.word	0x00000012


	//----- nvinfo : EIATTR_FRAME_SIZE
	.align		4
.L_1:
        /*000c*/ 	.byte	0x04, 0x11
        /*000e*/ 	.short	(.L_3 - .L_2)
	.align		4
.L_2:
        /*0010*/ 	.word	index@(_Z15block_FW_Phase1Piii)
        /*0014*/ 	.word	0x00000000


	//----- nvinfo : EIATTR_REGCOUNT
	.align		4
.L_3:
        /*0018*/ 	.byte	0x04, 0x2f
        /*001a*/ 	.short	(.L_5 - .L_4)
	.align		4
.L_4:
        /*001c*/ 	.word	index@(_Z15block_FW_Phase2Piii)
        /*0020*/ 	.word	0x00000020


	//----- nvinfo : EIATTR_FRAME_SIZE
	.align		4
.L_5:
        /*0024*/ 	.byte	0x04, 0x11
        /*0026*/ 	.short	(.L_7 - .L_6)
	.align		4
.L_6:
        /*0028*/ 	.word	index@(_Z15block_FW_Phase2Piii)
        /*002c*/ 	.word	0x00000000


	//----- nvinfo : EIATTR_REGCOUNT
	.align		4
.L_7:
        /*0030*/ 	.byte	0x04, 0x2f
        /*0032*/ 	.short	(.L_9 - .L_8)
	.align		4
.L_8:
        /*0034*/ 	.word	index@(_Z15block_FW_Phase3Piiii)
        /*0038*/ 	.word	0x0000001f


	//----- nvinfo : EIATTR_FRAME_SIZE
	.align		4
.L_9:
        /*003c*/ 	.byte	0x04, 0x11
        /*003e*/ 	.short	(.L_11 - .L_10)
	.align		4
.L_10:
        /*0040*/ 	.word	index@(_Z15block_FW_Phase3Piiii)
        /*0044*/ 	.word	0x00000000


	//----- nvinfo : EIATTR_MIN_STACK_SIZE
	.align		4
.L_11:
        /*0048*/ 	.byte	0x04, 0x12
        /*004a*/ 	.short	(.L_13 - .L_12)
	.align		4
.L_12:
        /*004c*/ 	.word	index@(_Z15block_FW_Phase3Piiii)
        /*0050*/ 	.word	0x00000000


	//----- nvinfo : EIATTR_MIN_STACK_SIZE
	.align		4
.L_13:
        /*0054*/ 	.byte	0x04, 0x12
        /*0056*/ 	.short	(.L_15 - .L_14)
	.align		4
.L_14:
        /*0058*/ 	.word	index@(_Z15block_FW_Phase2Piii)
        /*005c*/ 	.word	0x00000000


	//----- nvinfo : EIATTR_MIN_STACK_SIZE
	.align		4
.L_15:
        /*0060*/ 	.byte	0x04, 0x12
        /*0062*/ 	.short	(.L_17 - .L_16)
	.align		4
.L_16:
        /*0064*/ 	.word	index@(_Z15block_FW_Phase1Piii)
        /*0068*/ 	.word	0x00000000
.L_17:


//--------------------- .nv.compat                --------------------------
	.section	.nv.compat,"",@"SHT_CUDA_COMPAT_INFO"
	.align	4
        /*0000*/ 	.byte	0x02, 0x09, 0x00, 0x00, 0x02, 0x02, 0x01, 0x00, 0x02, 0x05, 0x05, 0x00, 0x03, 0x07, 0x01, 0x01
        /*0010*/ 	.byte	0x02, 0x03, 0x00, 0x00, 0x02, 0x06, 0x01, 0x00, 0x04, 0x0b, 0x08, 0x00, 0x09, 0x00, 0x00, 0x00
        /*0020*/ 	.byte	0x00, 0x00, 0x00, 0x00


//--------------------- .nv.info._Z15block_FW_Phase3Piiii --------------------------
	.section	.nv.info._Z15block_FW_Phase3Piiii,"",@"SHT_CUDA_INFO"
	.sectionflags	@""
	.align	4


	//----- nvinfo : EIATTR_CUDA_API_VERSION
	.align		4
        /*0000*/ 	.byte	0x04, 0x37
        /*0002*/ 	.short	(.L_19 - .L_18)
.L_18:
        /*0004*/ 	.word	0x00000082


	//----- nvinfo : EIATTR_KPARAM_INFO
	.align		4
.L_19:
        /*0008*/ 	.byte	0x04, 0x17
        /*000a*/ 	.short	(.L_21 - .L_20)
.L_20:
        /*000c*/ 	.word	0x00000000
        /*0010*/ 	.short	0x0003
        /*0012*/ 	.short	0x0010
        /*0014*/ 	.byte	0x00, 0xf0, 0x11, 0x00


	//----- nvinfo : EIATTR_KPARAM_INFO
	.align		4
.L_21:
        /*0018*/ 	.byte	0x04, 0x17
        /*001a*/ 	.short	(.L_23 - .L_22)
.L_22:
        /*001c*/ 	.word	0x00000000
        /*0020*/ 	.short	0x0002
        /*0022*/ 	.short	0x000c
        /*0024*/ 	.byte	0x00, 0xf0, 0x11, 0x00


	//----- nvinfo : EIATTR_KPARAM_INFO
	.align		4
.L_23:
        /*0028*/ 	.byte	0x04, 0x17
        /*002a*/ 	.short	(.L_25 - .L_24)
.L_24:
        /*002c*/ 	.word	0x00000000
        /*0030*/ 	.short	0x0001
        /*0032*/ 	.short	0x0008
        /*0034*/ 	.byte	0x00, 0xf0, 0x11, 0x00


	//----- nvinfo : EIATTR_KPARAM_INFO
	.align		4
.L_25:
        /*0038*/ 	.byte	0x04, 0x17
        /*003a*/ 	.short	(.L_27 - .L_26)
.L_26:
        /*003c*/ 	.word	0x00000000
        /*0040*/ 	.short	0x0000
        /*0042*/ 	.short	0x0000
        /*0044*/ 	.byte	0x00, 0xf5, 0x21, 0x00


	//----- nvinfo : EIATTR_SPARSE_MMA_MASK
	.align		4
.L_27:
        /*0048*/ 	.byte	0x03, 0x50
        /*004a*/ 	.short	0x0000


	//----- nvinfo : EIATTR_MAXREG_COUNT
	.align		4
        /*004c*/ 	.byte	0x03, 0x1b
        /*004e*/ 	.short	0x00ff


	//----- nvinfo : EIATTR_NUM_BARRIERS
	.align		4
        /*0050*/ 	.byte	0x02, 0x4c
        /*0052*/ 	.byte	0x01
	.zero		1


	//----- nvinfo : EIATTR_MERCURY_ISA_VERSION
	.align		4
        /*0054*/ 	.byte	0x03, 0x5f
        /*0056*/ 	.short	0x0101


	//----- nvinfo : EIATTR_VRC_CTA_INIT_COUNT
	.align		4
        /*0058*/ 	.byte	0x02, 0x4a
	.zero		1
	.zero		1


	//----- nvinfo : EIATTR_EXIT_INSTR_OFFSETS
	.align		4
        /*005c*/ 	.byte	0x04, 0x1c
        /*005e*/ 	.short	(.L_29 - .L_28)


	//   ....[0]....
.L_28:
        /*0060*/ 	.word	0x00000080


	//   ....[1]....
        /*0064*/ 	.word	0x00000870


	//----- nvinfo : EIATTR_CBANK_PARAM_SIZE
	.align		4
.L_29:
        /*0068*/ 	.byte	0x03, 0x19
        /*006a*/ 	.short	0x0014


	//----- nvinfo : EIATTR_PARAM_CBANK
	.align		4
        /*006c*/ 	.byte	0x04, 0x0a
        /*006e*/ 	.short	(.L_31 - .L_30)
	.align		4
.L_30:
        /*0070*/ 	.word	index@(.nv.constant0._Z15block_FW_Phase3Piiii)
        /*0074*/ 	.short	0x0380
        /*0076*/ 	.short	0x0014


	//----- nvinfo : EIATTR_SW_WAR
	.align		4
.L_31:
        /*0078*/ 	.byte	0x04, 0x36
        /*007a*/ 	.short	(.L_33 - .L_32)
.L_32:
        /*007c*/ 	.word	0x00000008
.L_33:


//--------------------- .nv.info._Z15block_FW_Phase2Piii --------------------------
	.section	.nv.info._Z15block_FW_Phase2Piii,"",@"SHT_CUDA_INFO"
	.sectionflags	@""
	.align	4


	//----- nvinfo : EIATTR_CUDA_API_VERSION
	.align		4
        /*0000*/ 	.byte	0x04, 0x37
        /*0002*/ 	.short	(.L_35 - .L_34)
.L_34:
        /*0004*/ 	.word	0x00000082


	//----- nvinfo : EIATTR_KPARAM_INFO
	.align		4
.L_35:
        /*0008*/ 	.byte	0x04, 0x17
        /*000a*/ 	.short	(.L_37 - .L_36)
.L_36:
        /*000c*/ 	.word	0x00000000
        /*0010*/ 	.short	0x0002
        /*0012*/ 	.short	0x000c
        /*0014*/ 	.byte	0x00, 0xf0, 0x11, 0x00


	//----- nvinfo : EIATTR_KPARAM_INFO
	.align		4
.L_37:
        /*0018*/ 	.byte	0x04, 0x17
        /*001a*/ 	.short	(.L_39 - .L_38)
.L_38:
        /*001c*/ 	.word	0x00000000
        /*0020*/ 	.short	0x0001
        /*0022*/ 	.short	0x0008
        /*0024*/ 	.byte	0x00, 0xf0, 0x11, 0x00


	//----- nvinfo : EIATTR_KPARAM_INFO
	.align		4
.L_39:
        /*0028*/ 	.byte	0x04, 0x17
        /*002a*/ 	.short	(.L_41 - .L_40)
.L_40:
        /*002c*/ 	.word	0x00000000
        /*0030*/ 	.short	0x0000
        /*0032*/ 	.short	0x0000
        /*0034*/ 	.byte	0x00, 0xf5, 0x21, 0x00


	//----- nvinfo : EIATTR_SPARSE_MMA_MASK
	.align		4
.L_41:
        /*0038*/ 	.byte	0x03, 0x50
        /*003a*/ 	.short	0x0000


	//----- nvinfo : EIATTR_MAXREG_COUNT
	.align		4
        /*003c*/ 	.byte	0x03, 0x1b
        /*003e*/ 	.short	0x00ff


	//----- nvinfo : EIATTR_NUM_BARRIERS
	.align		4
        /*0040*/ 	.byte	0x02, 0x4c
        /*0042*/ 	.byte	0x01
	.zero		1


	//----- nvinfo : EIATTR_MERCURY_ISA_VERSION
	.align		4
        /*0044*/ 	.byte	0x03, 0x5f
        /*0046*/ 	.short	0x0101


	//----- nvinfo : EIATTR_VRC_CTA_INIT_COUNT
	.align		4
        /*0048*/ 	.byte	0x02, 0x4a
	.zero		1
	.zero		1


	//----- nvinfo : EIATTR_EXIT_INSTR_OFFSETS
	.align		4
        /*004c*/ 	.byte	0x04, 0x1c
        /*004e*/ 	.short	(.L_43 - .L_42)


	//   ....[0]....
.L_42:
        /*0050*/ 	.word	0x00000b10


	//----- nvinfo : EIATTR_CBANK_PARAM_SIZE
	.align		4
.L_43:
        /*0054*/ 	.byte	0x03, 0x19
        /*0056*/ 	.short	0x0010


	//----- nvinfo : EIATTR_PARAM_CBANK
	.align		4
        /*0058*/ 	.byte	0x04, 0x0a
        /*005a*/ 	.short	(.L_45 - .L_44)
	.align		4
.L_44:
        /*005c*/ 	.word	index@(.nv.constant0._Z15block_FW_Phase2Piii)
        /*0060*/ 	.short	0x0380
        /*0062*/ 	.short	0x0010


	//----- nvinfo : EIATTR_SW_WAR
	.align		4
.L_45:
        /*0064*/ 	.byte	0x04, 0x36
        /*0066*/ 	.short	(.L_47 - .L_46)
.L_46:
        /*0068*/ 	.word	0x00000008
.L_47:


//--------------------- .nv.info._Z15block_FW_Phase1Piii --------------------------
	.section	.nv.info._Z15block_FW_Phase1Piii,"",@"SHT_CUDA_INFO"
	.sectionflags	@""
	.align	4


	//----- nvinfo : EIATTR_CUDA_API_VERSION
	.align		4
        /*0000*/ 	.byte	0x04, 0x37
        /*0002*/ 	.short	(.L_49 - .L_48)
.L_48:
        /*0004*/ 	.word	0x00000082


	//----- nvinfo : EIATTR_KPARAM_INFO
	.align		4
.L_49:
        /*0008*/ 	.byte	0x04, 0x17
        /*000a*/ 	.short	(.L_51 - .L_50)
.L_50:
        /*000c*/ 	.word	0x00000000
        /*0010*/ 	.short	0x0002
        /*0012*/ 	.short	0x000c
        /*0014*/ 	.byte	0x00, 0xf0, 0x11, 0x00


	//----- nvinfo : EIATTR_KPARAM_INFO
	.align		4
.L_51:
        /*0018*/ 	.byte	0x04, 0x17
        /*001a*/ 	.short	(.L_53 - .L_52)
.L_52:
        /*001c*/ 	.word	0x00000000
        /*0020*/ 	.short	0x0001
        /*0022*/ 	.short	0x0008
        /*0024*/ 	.byte	0x00, 0xf0, 0x11, 0x00


	//----- nvinfo : EIATTR_KPARAM_INFO
	.align		4
.L_53:
        /*0028*/ 	.byte	0x04, 0x17
        /*002a*/ 	.short	(.L_55 - .L_54)
.L_54:
        /*002c*/ 	.word	0x00000000
        /*0030*/ 	.short	0x0000
        /*0032*/ 	.short	0x0000
        /*0034*/ 	.byte	0x00, 0xf5, 0x21, 0x00


	//----- nvinfo : EIATTR_SPARSE_MMA_MASK
	.align		4
.L_55:
        /*0038*/ 	.byte	0x03, 0x50
        /*003a*/ 	.short	0x0000


	//----- nvinfo : EIATTR_MAXREG_COUNT
	.align		4
        /*003c*/ 	.byte	0x03, 0x1b
        /*003e*/ 	.short	0x00ff


	//----- nvinfo : EIATTR_NUM_BARRIERS
	.align		4
        /*0040*/ 	.byte	0x02, 0x4c
        /*0042*/ 	.byte	0x01
	.zero		1


	//----- nvinfo : EIATTR_MERCURY_ISA_VERSION
	.align		4
        /*0044*/ 	.byte	0x03, 0x5f
        /*0046*/ 	.short	0x0101


	//----- nvinfo : EIATTR_VRC_CTA_INIT_COUNT
	.align		4
        /*0048*/ 	.byte	0x02, 0x4a
	.zero		1
	.zero		1


	//----- nvinfo : EIATTR_EXIT_INSTR_OFFSETS
	.align		4
        /*004c*/ 	.byte	0x04, 0x1c
        /*004e*/ 	.short	(.L_57 - .L_56)


	//   ....[0]....
.L_56:
        /*0050*/ 	.word	0x000008f0


	//----- nvinfo : EIATTR_CBANK_PARAM_SIZE
	.align		4
.L_57:
        /*0054*/ 	.byte	0x03, 0x19
        /*0056*/ 	.short	0x0010


	//----- nvinfo : EIATTR_PARAM_CBANK
	.align		4
        /*0058*/ 	.byte	0x04, 0x0a
        /*005a*/ 	.short	(.L_59 - .L_58)
	.align		4
.L_58:
        /*005c*/ 	.word	index@(.nv.constant0._Z15block_FW_Phase1Piii)
        /*0060*/ 	.short	0x0380
        /*0062*/ 	.short	0x0010


	//----- nvinfo : EIATTR_SW_WAR
	.align		4
.L_59:
        /*0064*/ 	.byte	0x04, 0x36
        /*0066*/ 	.short	(.L_61 - .L_60)
.L_60:
        /*0068*/ 	.word	0x00000008
.L_61:


//--------------------- .nv.callgraph             --------------------------
	.section	.nv.callgraph,"",@"SHT_CUDA_CALLGRAPH"
	.align	4
	.sectionentsize	8
	.align		4
        /*0000*/ 	.word	0x00000000
	.align		4
        /*0004*/ 	.word	0xffffffff
	.align		4
        /*0008*/ 	.word	0x00000000
	.align		4
        /*000c*/ 	.word	0xfffffffe
	.align		4
        /*0010*/ 	.word	0x00000000
	.align		4
        /*0014*/ 	.word	0xfffffffd
	.align		4
        /*0018*/ 	.word	0x00000000
	.align		4
        /*001c*/ 	.word	0xfffffffc


//--------------------- .text._Z15block_FW_Phase3Piiii --------------------------
	.section	.text._Z15block_FW_Phase3Piiii,"ax",@progbits
	.align	128
        .global         _Z15block_FW_Phase3Piiii
        .type           _Z15block_FW_Phase3Piiii,@function
        .size           _Z15block_FW_Phase3Piiii,(.L_x_8 - _Z15block_FW_Phase3Piiii)
        .other          _Z15block_FW_Phase3Piiii,@"STO_CUDA_ENTRY STV_DEFAULT"
_Z15block_FW_Phase3Piiii:
.text._Z15block_FW_Phase3Piiii:
[----:B------:R-:W-:Y:S08]  /*0000*/  LDC R1, c[0x0][0x37c] ;  /* 0x0000df00ff017b82 */ /* 0x000ff00000000800 */
[----:B------:R-:W0:Y:S01]  /*0010*/  S2UR UR4, SR_CTAID.Y ;  /* 0x00000000000479c3 */ /* 0x000e220000002600 */
[----:B------:R-:W1:Y:S07]  /*0020*/  S2R R7, SR_CTAID.X ;  /* 0x0000000000077919 */ /* 0x000e6e0000002500 */
[----:B------:R-:W0:Y:S08]  /*0030*/  LDC R6, c[0x0][0x390] ;  /* 0x0000e400ff067b82 */ /* 0x000e300000000800 */
[----:B------:R-:W2:Y:S01]  /*0040*/  LDC R8, c[0x0][0x38c] ;  /* 0x0000e300ff087b82 */ /* 0x000ea20000000800 */
[----:B0-----:R-:W-:-:S05]  /*0050*/  VIADD R6, R6, UR4 ;  /* 0x0000000406067c36 */ /* 0x001fca0008000000 */
[----:B--2---:R-:W-:-:S04]  /*0060*/  ISETP.NE.AND P0, PT, R6, R8, PT ;  /* 0x000000080600720c */ /* 0x004fc80003f05270 */
[----:B-1----:R-:W-:-:S13]  /*0070*/  ISETP.EQ.OR P0, PT, R7, R8, !P0 ;  /* 0x000000080700720c */ /* 0x002fda0004702670 */
[----:B------:R-:W-:Y:S05]  /*0080*/  @P0 EXIT ;  /* 0x000000000000094d */ /* 0x000fea0003800000 */
[----:B------:R-:W0:Y:S01]  /*0090*/  S2R R3, SR_TID.Y ;  /* 0x0000000000037919 */ /* 0x000e220000002200 */
[----:B------:R-:W1:Y:S01]  /*00a0*/  LDC R10, c[0x0][0x388] ;  /* 0x0000e200ff0a7b82 */ /* 0x000e620000000800 */
[----:B------:R-:W2:Y:S01]  /*00b0*/  LDCU.64 UR6, c[0x0][0x358] ;  /* 0x00006b00ff0677ac */ /* 0x000ea20008000a00 */
[----:B------:R-:W3:Y:S06]  /*00c0*/  S2R R0, SR_TID.X ;  /* 0x0000000000007919 */ /* 0x000eec0000002100 */
[----:B------:R-:W4:Y:S01]  /*00d0*/  LDC.64 R4, c[0x0][0x380] ;  /* 0x0000e000ff047b82 */ /* 0x000f220000000a00 */
[----:B0-----:R-:W-:-:S02]  /*00e0*/  IMAD R6, R6, 0x40, R3 ;  /* 0x0000004006067824 */ /* 0x001fc400078e0203 */
[----:B---3--:R-:W-:Y:S02]  /*00f0*/  IMAD R2, R7, 0x40, R0 ;  /* 0x0000004007027824 */ /* 0x008fe400078e0200 */
[----:B------:R-:W-:Y:S02]  /*0100*/  IMAD R7, R8, 0x40, R3 ;  /* 0x0000004008077824 */ /* 0x000fe400078e0203 */
[-C--:B-1----:R-:W-:Y:S02]  /*0110*/  IMAD R13, R6, R10.reuse, RZ ;  /* 0x0000000a060d7224 */ /* 0x082fe400078e02ff */
[----:B------:R-:W-:Y:S02]  /*0120*/  IMAD R17, R7, R10, R2 ;  /* 0x0000000a07117224 */ /* 0x000fe400078e0202 */
[----:B------:R-:W-:Y:S02]  /*0130*/  IMAD R7, R8, 0x40, R0 ;  /* 0x0000004008077824 */ /* 0x000fe400078e0200 */
[----:B------:R-:W-:-:S02]  /*0140*/  IMAD R15, R10, 0x20, R13 ;  /* 0x000000200a0f7824 */ /* 0x000fc400078e020d */
[----:B------:R-:W-:Y:S02]  /*0150*/  IMAD R9, R6, R10, R7 ;  /* 0x0000000a06097224 */ /* 0x000fe400078e0207 */
[----:B------:R-:W-:Y:S02]  /*0160*/  IMAD R11, R10, 0x20, R17 ;  /* 0x000000200a0b7824 */ /* 0x000fe400078e0211 */
[----:B------:R-:W-:Y:S02]  /*0170*/  IMAD.IADD R19, R7, 0x1, R15 ;  /* 0x0000000107137824 */ /* 0x000fe400078e020f */
[----:B----4-:R-:W-:-:S04]  /*0180*/  IMAD.WIDE R6, R9, 0x4, R4 ;  /* 0x0000000409067825 */ /* 0x010fc800078e0204 */
[--C-:B------:R-:W-:Y:S01]  /*0190*/  IMAD.WIDE R16, R17, 0x4, R4.reuse ;  /* 0x0000000411107825 */ /* 0x100fe200078e0204 */
[----:B--2---:R-:W2:Y:S03]  /*01a0*/  LDG.E R22, desc[UR6][R6.64] ;  /* 0x0000000606167981 */ /* 0x004ea6000c1e1900 */
[--C-:B------:R-:W-:Y:S01]  /*01b0*/  IMAD.WIDE R10, R11, 0x4, R4.reuse ;  /* 0x000000040b0a7825 */ /* 0x100fe200078e0204 */
[----:B------:R-:W3:Y:S03]  /*01c0*/  LDG.E R12, desc[UR6][R16.64] ;  /* 0x00000006100c7981 */ /* 0x000ee6000c1e1900 */
[----:B------:R-:W-:Y:S01]  /*01d0*/  IMAD.WIDE R8, R19, 0x4, R4 ;  /* 0x0000000413087825 */ /* 0x000fe200078e0204 */
[----:B------:R0:W4:Y:S04]  /*01e0*/  LDG.E R14, desc[UR6][R16.64+0x80] ;  /* 0x00008006100e7981 */ /* 0x000128000c1e1900 */
[----:B------:R-:W4:Y:S04]  /*01f0*/  LDG.E R18, desc[UR6][R10.64] ;  /* 0x000000060a127981 */ /* 0x000f28000c1e1900 */
[----:B------:R-:W4:Y:S04]  /*0200*/  LDG.E R20, desc[UR6][R10.64+0x80] ;  /* 0x000080060a147981 */ /* 0x000f28000c1e1900 */
[----:B------:R-:W4:Y:S04]  /*0210*/  LDG.E R24, desc[UR6][R6.64+0x80] ;  /* 0x0000800606187981 */ /* 0x000f28000c1e1900 */
[----:B------:R-:W4:Y:S04]  /*0220*/  LDG.E R26, desc[UR6][R8.64] ;  /* 0x00000006081a7981 */ /* 0x000f28000c1e1900 */
[----:B------:R-:W4:Y:S01]  /*0230*/  LDG.E R28, desc[UR6][R8.64+0x80] ;  /* 0x00008006081c7981 */ /* 0x000f22000c1e1900 */
[----:B------:R-:W1:Y:S01]  /*0240*/  S2UR UR5, SR_CgaCtaId ;  /* 0x00000000000579c3 */ /* 0x000e620000008800 */
[----:B------:R-:W-:-:S02]  /*0250*/  UMOV UR4, 0x400 ;  /* 0x0000040000047882 */ /* 0x000fc40000000000 */
[----:B-1----:R-:W-:-:S06]  /*0260*/  ULEA UR4, UR5, UR4, 0x18 ;  /* 0x0000000405047291 */ /* 0x002fcc000f8ec0ff */
[----:B0-----:R-:W-:-:S05]  /*0270*/  LEA R17, R3, UR4, 0x8 ;  /* 0x0000000403117c11 */ /* 0x001fca000f8e40ff */
[----:B------:R-:W-:Y:S02]  /*0280*/  IMAD R19, R0, 0x4, R17 ;  /* 0x0000000400137824 */ /* 0x000fe400078e0211 */
[C---:B------:R-:W-:Y:S02]  /*0290*/  IMAD.IADD R3, R2.reuse, 0x1, R13 ;  /* 0x0000000102037824 */ /* 0x040fe400078e020d */
[----:B------:R-:W-:Y:S02]  /*02a0*/  IMAD.IADD R15, R2, 0x1, R15 ;  /* 0x00000001020f7824 */ /* 0x000fe400078e020f */
[----:B------:R-:W-:-:S04]  /*02b0*/  IMAD.WIDE R2, R3, 0x4, R4 ;  /* 0x0000000403027825 */ /* 0x000fc800078e0204 */
[----:B------:R-:W-:Y:S01]  /*02c0*/  IMAD.WIDE R4, R15, 0x4, R4 ;  /* 0x000000040f047825 */ /* 0x000fe200078e0204 */
[----:B--2---:R0:W-:Y:S04]  /*02d0*/  STS [R19+0x4000], R22 ;  /* 0x0040001613007388 */ /* 0x0041e80000000800 */
[----:B---3--:R0:W-:Y:S04]  /*02e0*/  STS [R19], R12 ;  /* 0x0000000c13007388 */ /* 0x0081e80000000800 */
[----:B----4-:R0:W-:Y:S04]  /*02f0*/  STS [R19+0x80], R14 ;  /* 0x0000800e13007388 */ /* 0x0101e80000000800 */
[----:B------:R0:W-:Y:S04]  /*0300*/  STS [R19+0x2000], R18 ;  /* 0x0020001213007388 */ /* 0x0001e80000000800 */
[----:B------:R0:W-:Y:S04]  /*0310*/  STS [R19+0x2080], R20 ;  /* 0x0020801413007388 */ /* 0x0001e80000000800 */
[----:B------:R0:W-:Y:S04]  /*0320*/  STS [R19+0x4080], R24 ;  /* 0x0040801813007388 */ /* 0x0001e80000000800 */
[----:B------:R0:W-:Y:S04]  /*0330*/  STS [R19+0x6000], R26 ;  /* 0x0060001a13007388 */ /* 0x0001e80000000800 */
[----:B------:R0:W-:Y:S01]  /*0340*/  STS [R19+0x6080], R28 ;  /* 0x0060801c13007388 */ /* 0x0001e20000000800 */
[----:B------:R-:W-:Y:S06]  /*0350*/  BAR.SYNC.DEFER_BLOCKING 0x0 ;  /* 0x0000000000007b1d */ /* 0x000fec0000010000 */
[----:B------:R0:W5:Y:S04]  /*0360*/  LDG.E R15, desc[UR6][R4.64+0x80] ;  /* 0x00008006040f7981 */ /* 0x000168000c1e1900 */
[----:B------:R0:W5:Y:S04]  /*0370*/  LDG.E R13, desc[UR6][R4.64] ;  /* 0x00000006040d7981 */ /* 0x000168000c1e1900 */
[----:B------:R0:W5:Y:S04]  /*0380*/  LDG.E R11, desc[UR6][R2.64+0x80] ;  /* 0x00008006020b7981 */ /* 0x000168000c1e1900 */
[----:B------:R0:W5:Y:S01]  /*0390*/  LDG.E R9, desc[UR6][R2.64] ;  /* 0x0000000602097981 */ /* 0x000162000c1e1900 */
[----:B------:R-:W-:Y:S01]  /*03a0*/  LEA R0, R0, UR4, 0x2 ;  /* 0x0000000400007c11 */ /* 0x000fe2000f8e10ff */
[----:B------:R-:W-:Y:S01]  /*03b0*/  VIADD R6, R17, 0x601c ;  /* 0x0000601c11067836 */ /* 0x000fe20000000000 */
[----:B------:R-:W-:-:S03]  /*03c0*/  UMOV UR4, 0x4000 ;  /* 0x0000400000047882 */ /* 0x000fc60000000000 */
[----:B------:R-:W-:-:S07]  /*03d0*/  VIADD R0, R0, 0x400 ;  /* 0x0000040000007836 */ /* 0x000fce0000000000 */
.L_x_0:
[----:B0-----:R-:W-:Y:S01]  /*03e0*/  LDS R20, [R6+-0x201c] ;  /* 0xffdfe40006147984 */ /* 0x001fe20000000800 */
[----:B------:R-:W-:-:S03]  /*03f0*/  UIADD3 UR4, UPT, UPT, UR4, 0x20, URZ ;  /* 0x0000002004047890 */ /* 0x000fc6000fffe0ff */
[----:B------:R-:W0:Y:S01]  /*0400*/  LDS R22, [R0+-0x400] ;  /* 0xfffc000000167984 */ /* 0x000e220000000800 */
[----:B------:R-:W-:-:S03]  /*0410*/  UISETP.NE.AND UP0, UPT, UR4, 0x4100, UPT ;  /* 0x000041000400788c */ /* 0x000fc6000bf05270 */
[----:B------:R-:W1:Y:S04]  /*0420*/  LDS R24, [R0+-0x380] ;  /* 0xfffc800000187984 */ /* 0x000e680000000800 */
[----:B------:R-:W2:Y:S04]  /*0430*/  LDS R26, [R6+-0x1c] ;  /* 0xffffe400061a7984 */ /* 0x000ea80000000800 */
[----:B------:R-:W-:Y:S04]  /*0440*/  LDS R25, [R6+-0x2018] ;  /* 0xffdfe80006197984 */ /* 0x000fe80000000800 */
[----:B------:R-:W3:Y:S04]  /*0450*/  LDS R18, [R0+-0x300] ;  /* 0xfffd000000127984 */ /* 0x000ee80000000800 */
[----:B------:R-:W4:Y:S04]  /*0460*/  LDS R16, [R0+-0x280] ;  /* 0xfffd800000107984 */ /* 0x000f280000000800 */
[----:B------:R-:W4:Y:S04]  /*0470*/  LDS R23, [R6+-0x18] ;  /* 0xffffe80006177984 */ /* 0x000f280000000800 */
[----:B------:R-:W-:Y:S04]  /*0480*/  LDS R21, [R6+-0x2014] ;  /* 0xffdfec0006157984 */ /* 0x000fe80000000800 */
[----:B------:R-:W4:Y:S04]  /*0490*/  LDS R14, [R0+-0x200] ;  /* 0xfffe0000000e7984 */ /* 0x000f280000000800 */
[----:B------:R-:W4:Y:S04]  /*04a0*/  LDS R12, [R0+-0x180] ;  /* 0xfffe8000000c7984 */ /* 0x000f280000000800 */
[----:B------:R-:W4:Y:S01]  /*04b0*/  LDS R19, [R6+-0x14] ;  /* 0xffffec0006137984 */ /* 0x000f220000000800 */
[----:B0----5:R-:W-:-:S03]  /*04c0*/  VIADDMNMX R9, R22, R20, R9, PT ;  /* 0x0000001416097246 */ /* 0x021fc60003800109 */
[----:B------:R-:W-:Y:S01]  /*04d0*/  LDS R17, [R6+-0x2010] ;  /* 0xffdff00006117984 */ /* 0x000fe20000000800 */
[----:B-1----:R-:W-:-:S03]  /*04e0*/  VIADDMNMX R11, R24, R20, R11, PT ;  /* 0x00000014180b7246 */ /* 0x002fc6000380010b */
[----:B------:R-:W0:Y:S01]  /*04f0*/  LDS R10, [R0+-0x100] ;  /* 0xffff0000000a7984 */ /* 0x000e220000000800 */
[-C--:B--2---:R-:W-:Y:S02]  /*0500*/  VIADDMNMX R13, R22, R26.reuse, R13, PT ;  /* 0x0000001a160d7246 */ /* 0x084fe4000380010d */
[----:B------:R-:W-:Y:S01]  /*0510*/  VIADDMNMX R15, R24, R26, R15, PT ;  /* 0x0000001a180f7246 */ /* 0x000fe2000380010f */
[----:B------:R-:W1:Y:S04]  /*0520*/  LDS R8, [R0+-0x80] ;  /* 0xffff800000087984 */ /* 0x000e680000000800 */
[----:B------:R-:W2:Y:S01]  /*0530*/  LDS R7, [R6+-0x10] ;  /* 0xfffff00006077984 */ /* 0x000ea20000000800 */
[-C--:B---3--:R-:W-:Y:S02]  /*0540*/  VIADDMNMX R9, R18, R25.reuse, R9, PT ;  /* 0x0000001912097246 */ /* 0x088fe40003800109 */
[----:B----4-:R-:W-:Y:S01]  /*0550*/  VIADDMNMX R11, R16, R25, R11, PT ;  /* 0x00000019100b7246 */ /* 0x010fe2000380010b */
[----:B------:R-:W-:Y:S01]  /*0560*/  LDS R24, [R6+-0x200c] ;  /* 0xffdff40006187984 */ /* 0x000fe20000000800 */
[----:B------:R-:W-:-:S03]  /*0570*/  VIADDMNMX R13, R18, R23, R13, PT ;  /* 0x00000017120d7246 */ /* 0x000fc6000380010d */
[----:B------:R-:W3:Y:S01]  /*0580*/  LDS R20, [R0+0x80] ;  /* 0x0000800000147984 */ /* 0x000ee20000000800 */
[----:B------:R-:W-:-:S03]  /*0590*/  VIADDMNMX R15, R16, R23, R15, PT ;  /* 0x00000017100f7246 */ /* 0x000fc6000380010f */
[----:B------:R-:W4:Y:S01]  /*05a0*/  LDS R22, [R0] ;  /* 0x0000000000167984 */ /* 0x000f220000000800 */
[----:B------:R-:W-:-:S03]  /*05b0*/  VIADDMNMX R9, R14, R21, R9, PT ;  /* 0x000000150e097246 */ /* 0x000fc60003800109 */
[----:B------:R-:W4:Y:S01]  /*05c0*/  LDS R23, [R6+-0xc] ;  /* 0xfffff40006177984 */ /* 0x000f220000000800 */
[----:B------:R-:W-:-:S03]  /*05d0*/  VIADDMNMX R11, R12, R21, R11, PT ;  /* 0x000000150c0b7246 */ /* 0x000fc6000380010b */
[----:B------:R-:W-:Y:S01]  /*05e0*/  LDS R16, [R0+0x180] ;  /* 0x0001800000107984 */ /* 0x000fe20000000800 */
[----:B------:R-:W-:-:S03]  /*05f0*/  VIADDMNMX R13, R14, R19, R13, PT ;  /* 0x000000130e0d7246 */ /* 0x000fc6000380010d */
[----:B------:R-:W4:Y:S01]  /*0600*/  LDS R21, [R6+-0x2008] ;  /* 0xffdff80006157984 */ /* 0x000f220000000800 */
[----:B------:R-:W-:-:S03]  /*0610*/  VIADDMNMX R15, R12, R19, R15, PT ;  /* 0x000000130c0f7246 */ /* 0x000fc6000380010f */
[----:B------:R-:W4:Y:S01]  /*0620*/  LDS R18, [R0+0x100] ;  /* 0x0001000000127984 */ /* 0x000f220000000800 */
[----:B0-----:R-:W-:-:S03]  /*0630*/  VIADDMNMX R9, R10, R17, R9, PT ;  /* 0x000000110a097246 */ /* 0x001fc60003800109 */
[----:B------:R-:W0:Y:S01]  /*0640*/  LDS R19, [R6+-0x8] ;  /* 0xfffff80006137984 */ /* 0x000e220000000800 */
[----:B-1----:R-:W-:-:S03]  /*0650*/  VIADDMNMX R17, R8, R17, R11, PT ;  /* 0x0000001108117246 */ /* 0x002fc6000380010b */
[----:B------:R-:W-:Y:S01]  /*0660*/  LDS R14, [R6+-0x2004] ;  /* 0xffdffc00060e7984 */ /* 0x000fe20000000800 */
[----:B--2---:R-:W-:-:S03]  /*0670*/  VIADDMNMX R10, R10, R7, R13, PT ;  /* 0x000000070a0a7246 */ /* 0x004fc6000380010d */
[----:B------:R-:W1:Y:S01]  /*0680*/  LDS R11, [R0+0x280] ;  /* 0x00028000000b7984 */ /* 0x000e620000000800 */
[----:B------:R-:W-:-:S03]  /*0690*/  VIADDMNMX R25, R8, R7, R15, PT ;  /* 0x0000000708197246 */ /* 0x000fc6000380010f */
[----:B------:R-:W2:Y:S04]  /*06a0*/  LDS R13, [R0+0x200] ;  /* 0x00020000000d7984 */ /* 0x000ea80000000800 */
[----:B------:R-:W2:Y:S01]  /*06b0*/  LDS R12, [R6+-0x4] ;  /* 0xfffffc00060c7984 */ /* 0x000ea20000000800 */
[----:B---3--:R-:W-:-:S03]  /*06c0*/  VIADDMNMX R17, R20, R24, R17, PT ;  /* 0x0000001814117246 */ /* 0x008fc60003800111 */
[----:B------:R-:W-:Y:S01]  /*06d0*/  LDS R26, [R6+-0x2000] ;  /* 0xffe00000061a7984 */ /* 0x000fe20000000800 */
[----:B----4-:R-:W-:-:S03]  /*06e0*/  VIADDMNMX R9, R22, R24, R9, PT ;  /* 0x0000001816097246 */ /* 0x010fc60003800109 */
[----:B------:R-:W3:Y:S01]  /*06f0*/  LDS R15, [R0+0x380] ;  /* 0x00038000000f7984 */ /* 0x000ee20000000800 */
[-C--:B------:R-:W-:Y:S02]  /*0700*/  VIADDMNMX R10, R22, R23.reuse, R10, PT ;  /* 0x00000017160a7246 */ /* 0x080fe4000380010a */
[----:B------:R-:W-:Y:S01]  /*0710*/  VIADDMNMX R25, R20, R23, R25, PT ;  /* 0x0000001714197246 */ /* 0x000fe20003800119 */
[----:B------:R4:W3:Y:S04]  /*0720*/  LDS R7, [R0+0x300] ;  /* 0x0003000000077984 */ /* 0x0008e80000000800 */
[----:B------:R0:W3:Y:S01]  /*0730*/  LDS R8, [R6] ;  /* 0x0000000006087984 */ /* 0x0000e20000000800 */
[-C--:B------:R-:W-:Y:S02]  /*0740*/  VIADDMNMX R17, R16, R21.reuse, R17, PT ;  /* 0x0000001510117246 */ /* 0x080fe40003800111 */
[----:B------:R-:W-:Y:S01]  /*0750*/  VIADDMNMX R9, R18, R21, R9, PT ;  /* 0x0000001512097246 */ /* 0x000fe20003800109 */
[----:B----4-:R-:W-:Y:S01]  /*0760*/  VIADD R0, R0, 0x800 ;  /* 0x0000080000007836 */ /* 0x010fe20000000000 */
[-C--:B0-----:R-:W-:Y:S01]  /*0770*/  VIADDMNMX R10, R18, R19.reuse, R10, PT ;  /* 0x00000013120a7246 */ /* 0x081fe2000380010a */
[----:B------:R-:W-:Y:S01]  /*0780*/  VIADD R6, R6, 0x20 ;  /* 0x0000002006067836 */ /* 0x000fe20000000000 */
[----:B------:R-:W-:-:S02]  /*0790*/  VIADDMNMX R25, R16, R19, R25, PT ;  /* 0x0000001310197246 */ /* 0x000fc40003800119 */
[-C--:B-1----:R-:W-:Y:S02]  /*07a0*/  VIADDMNMX R17, R11, R14.reuse, R17, PT ;  /* 0x0000000e0b117246 */ /* 0x082fe40003800111 */
[C---:B--2---:R-:W-:Y:S02]  /*07b0*/  VIADDMNMX R9, R13.reuse, R14, R9, PT ;  /* 0x0000000e0d097246 */ /* 0x044fe40003800109 */
[-C--:B------:R-:W-:Y:S02]  /*07c0*/  VIADDMNMX R10, R13, R12.reuse, R10, PT ;  /* 0x0000000c0d0a7246 */ /* 0x080fe4000380010a */
[----:B------:R-:W-:Y:S02]  /*07d0*/  VIADDMNMX R25, R11, R12, R25, PT ;  /* 0x0000000c0b197246 */ /* 0x000fe40003800119 */
[-C--:B---3--:R-:W-:Y:S02]  /*07e0*/  VIADDMNMX R11, R15, R26.reuse, R17, PT ;  /* 0x0000001a0f0b7246 */ /* 0x088fe40003800111 */
[----:B------:R-:W-:-:S02]  /*07f0*/  VIADDMNMX R9, R7, R26, R9, PT ;  /* 0x0000001a07097246 */ /* 0x000fc40003800109 */
[-C--:B------:R-:W-:Y:S02]  /*0800*/  VIADDMNMX R13, R7, R8.reuse, R10, PT ;  /* 0x00000008070d7246 */ /* 0x080fe4000380010a */
[----:B------:R-:W-:Y:S01]  /*0810*/  VIADDMNMX R15, R15, R8, R25, PT ;  /* 0x000000080f0f7246 */ /* 0x000fe20003800119 */
[----:B------:R-:W-:Y:S06]  /*0820*/  BRA.U UP0, `(.L_x_0) ;  /* 0xfffffff900ec7547 */ /* 0x000fec000b83ffff */
[----:B------:R-:W-:Y:S04]  /*0830*/  STG.E desc[UR6][R2.64], R9 ;  /* 0x0000000902007986 */ /* 0x000fe8000c101906 */
[----:B------:R-:W-:Y:S04]  /*0840*/  STG.E desc[UR6][R2.64+0x80], R11 ;  /* 0x0000800b02007986 */ /* 0x000fe8000c101906 */
[----:B------:R-:W-:Y:S04]  /*0850*/  STG.E desc[UR6][R4.64], R13 ;  /* 0x0000000d04007986 */ /* 0x000fe8000c101906 */
[----:B------:R-:W-:Y:S01]  /*0860*/  STG.E desc[UR6][R4.64+0x80], R15 ;  /* 0x0000800f04007986 */ /* 0x000fe2000c101906 */
[----:B------:R-:W-:Y:S05]  /*0870*/  EXIT ;  /* 0x000000000000794d */ /* 0x000fea0003800000 */
.L_x_1:
[----:B------:R-:W-:-:S00]  /*0880*/  BRA `(.L_x_1) ;  /* 0xfffffffc00fc7947 */ /* 0x000fc0000383ffff */
[----:B------:R-:W-:-:S00]  /*0890*/  NOP ;  /* 0x0000000000007918 */ /* 0x000fc00000000000 */
        /* <DEDUP_REMOVED lines=14> */
.L_x_8:


//--------------------- .text._Z15block_FW_Phase2Piii --------------------------
	.section	.text._Z15block_FW_Phase2Piii,"ax",@progbits
	.align	128
        .global         _Z15block_FW_Phase2Piii
        .type           _Z15block_FW_Phase2Piii,@function
        .size           _Z15block_FW_Phase2Piii,(.L_x_9 - _Z15block_FW_Phase2Piii)
        .other          _Z15block_FW_Phase2Piii,@"STO_CUDA_ENTRY STV_DEFAULT"
_Z15block_FW_Phase2Piii:
.text._Z15block_FW_Phase2Piii:
[----:B------:R-:W-:Y:S08]  /*0000*/  LDC R1, c[0x0][0x37c] ;  /* 0x0000df00ff017b82 */ /* 0x000ff00000000800 */
[----:B------:R-:W0:Y:S01]  /*0010*/  S2UR UR4, SR_CTAID.Y ;  /* 0x00000000000479c3 */ /* 0x000e220000002600 */
[----:B------:R-:W1:Y:S01]  /*0020*/  LDCU.64 UR6, c[0x0][0x358] ;  /* 0x00006b00ff0677ac */ /* 0x000e620008000a00 */
[----:B0-----:R-:W-:-:S09]  /*0030*/  UISETP.NE.AND UP0, UPT, UR4, URZ, UPT ;  /* 0x000000ff0400728c */ /* 0x001fd2000bf05270 */
[----:B-1----:R-:W-:Y:S05]  /*0040*/  BRA.U UP0, `(.L_x_2) ;  /* 0x00000001002c7547 */ /* 0x002fea000b800000 */
[----:B------:R-:W0:Y:S01]  /*0050*/  S2R R3, SR_CTAID.X ;  /* 0x0000000000037919 */ /* 0x000e220000002500 */
[----:B------:R-:W1:Y:S01]  /*0060*/  LDCU UR5, c[0x0][0x38c] ;  /* 0x00007180ff0577ac */ /* 0x000e620008000800 */
[----:B------:R-:W2:Y:S01]  /*0070*/  S2R R0, SR_TID.X ;  /* 0x0000000000007919 */ /* 0x000ea20000002100 */
[----:B------:R-:W3:Y:S01]  /*0080*/  S2R R6, SR_TID.Y ;  /* 0x0000000000067919 */ /* 0x000ee20000002200 */
[----:B-1----:R-:W-:-:S05]  /*0090*/  IMAD.U32 R7, RZ, RZ, UR5 ;  /* 0x00000005ff077e24 */ /* 0x002fca000f8e00ff */
[C---:B0-----:R-:W-:Y:S01]  /*00a0*/  ISETP.GE.U32.AND P0, PT, R3.reuse, R7, PT ;  /* 0x000000070300720c */ /* 0x041fe20003f06070 */
[----:B--2---:R-:W-:-:S04]  /*00b0*/  IMAD R2, R3, 0x40, R0 ;  /* 0x0000004003027824 */ /* 0x004fc800078e0200 */
[----:B------:R-:W-:Y:S01]  /*00c0*/  VIADD R8, R2, 0x40 ;  /* 0x0000004002087836 */ /* 0x000fe20000000000 */
[----:B---3--:R-:W-:-:S07]  /*00d0*/  LEA R3, R7, R6, 0x6 ;  /* 0x0000000607037211 */ /* 0x008fce00078e30ff */
[----:B------:R-:W-:Y:S01]  /*00e0*/  @!P0 IMAD.MOV R8, RZ, RZ, R2 ;  /* 0x000000ffff088224 */ /* 0x000fe200078e0202 */
[----:B------:R-:W-:Y:S06]  /*00f0*/  BRA `(.L_x_3) ;  /* 0x0000000000247947 */ /* 0x000fec0003800000 */
.L_x_2:
[----:B------:R-:W0:Y:S01]  /*0100*/  S2R R2, SR_CTAID.X ;  /* 0x0000000000027919 */ /* 0x000e220000002500 */
[----:B------:R-:W0:Y:S01]  /*0110*/  LDC R7, c[0x0][0x38c] ;  /* 0x0000e300ff077b82 */ /* 0x000e220000000800 */
[----:B------:R-:W1:Y:S01]  /*0120*/  S2R R6, SR_TID.Y ;  /* 0x0000000000067919 */ /* 0x000e620000002200 */
[----:B------:R-:W2:Y:S01]  /*0130*/  S2R R0, SR_TID.X ;  /* 0x0000000000007919 */ /* 0x000ea20000002100 */
[C---:B0-----:R-:W-:Y:S01]  /*0140*/  ISETP.GE.U32.AND P0, PT, R2.reuse, R7, PT ;  /* 0x000000070200720c */ /* 0x041fe20003f06070 */
[----:B-1----:R-:W-:Y:S02]  /*0150*/  IMAD R2, R2, 0x40, R6 ;  /* 0x0000004002027824 */ /* 0x002fe400078e0206 */
[----:B--2---:R-:W-:-:S03]  /*0160*/  IMAD R8, R7, 0x40, R0 ;  /* 0x0000004007087824 */ /* 0x004fc600078e0200 */
[----:B------:R-:W-:-:S07]  /*0170*/  IADD3 R3, PT, PT, R2, 0x40, RZ ;  /* 0x0000004002037810 */ /* 0x000fce0007ffe0ff */
[----:B------:R-:W-:-:S07]  /*0180*/  @!P0 IMAD.MOV R3, RZ, RZ, R2 ;  /* 0x000000ffff038224 */ /* 0x000fce00078e0202 */
.L_x_3:
[----:B------:R-:W0:Y:S01]  /*0190*/  LDC R2, c[0x0][0x388] ;  /* 0x0000e200ff027b82 */ /* 0x000e220000000800 */
[C---:B------:R-:W-:Y:S01]  /*01a0*/  LEA R9, R7.reuse, R6, 0x6 ;  /* 0x0000000607097211 */ /* 0x040fe200078e30ff */
[----:B------:R-:W-:-:S06]  /*01b0*/  IMAD R7, R7, 0x40, R0 ;  /* 0x0000004007077824 */ /* 0x000fcc00078e0200 */
[----:B------:R-:W1:Y:S01]  /*01c0*/  LDC.64 R4, c[0x0][0x380] ;  /* 0x0000e000ff047b82 */ /* 0x000e620000000a00 */
[-C--:B0-----:R-:W-:Y:S02]  /*01d0*/  IMAD R3, R3, R2.reuse, R8 ;  /* 0x0000000203037224 */ /* 0x081fe400078e0208 */
[----:B------:R-:W-:-:S03]  /*01e0*/  IMAD R9, R9, R2, R7 ;  /* 0x0000000209097224 */ /* 0x000fc600078e0207 */
[C---:B------:R-:W-:Y:S01]  /*01f0*/  LEA R7, R2.reuse, R3, 0x5 ;  /* 0x0000000302077211 */ /* 0x040fe200078e28ff */
[----:B------:R-:W-:Y:S02]  /*0200*/  IMAD R11, R2, 0x20, R9 ;  /* 0x00000020020b7824 */ /* 0x000fe400078e0209 */
[----:B-1----:R-:W-:-:S04]  /*0210*/  IMAD.WIDE R8, R9, 0x4, R4 ;  /* 0x0000000409087825 */ /* 0x002fc800078e0204 */
[--C-:B------:R-:W-:Y:S01]  /*0220*/  IMAD.WIDE R10, R11, 0x4, R4.reuse ;  /* 0x000000040b0a7825 */ /* 0x100fe200078e0204 */
[----:B------:R-:W2:Y:S03]  /*0230*/  LDG.E R13, desc[UR6][R8.64] ;  /* 0x00000006080d7981 */ /* 0x000ea6000c1e1900 */
[--C-:B------:R-:W-:Y:S01]  /*0240*/  IMAD.WIDE R2, R3, 0x4, R4.reuse ;  /* 0x0000000403027825 */ /* 0x100fe200078e0204 */
[----:B------:R0:W3:Y:S03]  /*0250*/  LDG.E R25, desc[UR6][R8.64+0x80] ;  /* 0x0000800608197981 */ /* 0x0000e6000c1e1900 */
[----:B------:R-:W-:Y:S01]  /*0260*/  IMAD.WIDE R4, R7, 0x4, R4 ;  /* 0x0000000407047825 */ /* 0x000fe200078e0204 */
[----:B------:R-:W4:Y:S04]  /*0270*/  LDG.E R27, desc[UR6][R10.64] ;  /* 0x000000060a1b7981 */ /* 0x000f28000c1e1900 */
[----:B------:R1:W5:Y:S04]  /*0280*/  LDG.E R29, desc[UR6][R10.64+0x80] ;  /* 0x000080060a1d7981 */ /* 0x000368000c1e1900 */
[----:B------:R-:W5:Y:S04]  /*0290*/  LDG.E R15, desc[UR6][R2.64] ;  /* 0x00000006020f7981 */ /* 0x000f68000c1e1900 */
[----:B------:R-:W5:Y:S04]  /*02a0*/  LDG.E R19, desc[UR6][R2.64+0x80] ;  /* 0x0000800602137981 */ /* 0x000f68000c1e1900 */
[----:B------:R-:W5:Y:S04]  /*02b0*/  LDG.E R21, desc[UR6][R4.64] ;  /* 0x0000000604157981 */ /* 0x000f68000c1e1900 */
[----:B------:R-:W5:Y:S01]  /*02c0*/  LDG.E R23, desc[UR6][R4.64+0x80] ;  /* 0x0000800604177981 */ /* 0x000f62000c1e1900 */
[----:B------:R-:W1:Y:S01]  /*02d0*/  S2R R12, SR_CgaCtaId ;  /* 0x00000000000c7919 */ /* 0x000e620000008800 */
[----:B------:R-:W-:Y:S01]  /*02e0*/  MOV R7, 0x400 ;  /* 0x0000040000077802 */ /* 0x000fe20000000f00 */
[----:B------:R-:W-:-:S02]  /*02f0*/  IMAD.SHL.U32 R6, R6, 0x100, RZ ;  /* 0x0000010006067824 */ /* 0x000fc400078e00ff */
[----:B0-----:R-:W-:Y:S01]  /*0300*/  IMAD.SHL.U32 R8, R0, 0x4, RZ ;  /* 0x0000000400087824 */ /* 0x001fe200078e00ff */
[----:B-1----:R-:W-:-:S04]  /*0310*/  LEA R17, R12, R7, 0x18 ;  /* 0x000000070c117211 */ /* 0x002fc800078ec0ff */
[----:B------:R-:W-:Y:S02]  /*0320*/  IADD3 R0, PT, PT, R8, R17, R6 ;  /* 0x0000001108007210 */ /* 0x000fe40007ffe006 */
[----:B------:R-:W-:Y:S01]  /*0330*/  ISETP.NE.AND P0, PT, RZ, UR4, PT ;  /* 0x00000004ff007c0c */ /* 0x000fe2000bf05270 */
[----:B------:R-:W-:Y:S01]  /*0340*/  USHF.L.U32 UR4, UR4, 0xe, URZ ;  /* 0x0000000e04047899 */ /* 0x000fe200080006ff */
[----:B------:R-:W-:-:S05]  /*0350*/  IADD3 R10, PT, PT, R6, 0x4000, RZ ;  /* 0x00004000060a7810 */ /* 0x000fca0007ffe0ff */
[----:B------:R-:W-:-:S06]  /*0360*/  LOP3.LUT R8, R8, UR4, RZ, 0xfc, !PT ;  /* 0x0000000408087c12 */ /* 0x000fcc000f8efcff */
[----:B------:R-:W-:Y:S01]  /*0370*/  @P0 IMAD.MOV R10, RZ, RZ, R6 ;  /* 0x000000ffff0a0224 */ /* 0x000fe200078e0206 */
[----:B------:R-:W-:Y:S01]  /*0380*/  IADD3 R6, PT, PT, R8, 0x200, R17 ;  /* 0x0000020008067810 */ /* 0x000fe20007ffe011 */
[----:B------:R-:W-:-:S03]  /*0390*/  UMOV UR4, 0x2000 ;  /* 0x0000200000047882 */ /* 0x000fc60000000000 */
[----:B------:R-:W-:Y:S01]  /*03a0*/  IADD3 R8, PT, PT, R10, 0x2000, R17 ;  /* 0x000020000a087810 */ /* 0x000fe20007ffe011 */
[----:B--2---:R0:W-:Y:S04]  /*03b0*/  STS [R0+0x4000], R13 ;  /* 0x0040000d00007388 */ /* 0x0041e80000000800 */
[----:B---3--:R0:W-:Y:S04]  /*03c0*/  STS [R0+0x4080], R25 ;  /* 0x0040801900007388 */ /* 0x0081e80000000800 */
[----:B----4-:R0:W-:Y:S04]  /*03d0*/  STS [R0+0x6000], R27 ;  /* 0x0060001b00007388 */ /* 0x0101e80000000800 */
[----:B-----5:R0:W-:Y:S04]  /*03e0*/  STS [R0+0x6080], R29 ;  /* 0x0060801d00007388 */ /* 0x0201e80000000800 */
[----:B------:R0:W-:Y:S04]  /*03f0*/  STS [R0], R15 ;  /* 0x0000000f00007388 */ /* 0x0001e80000000800 */
[----:B------:R0:W-:Y:S04]  /*0400*/  STS [R0+0x80], R19 ;  /* 0x0000801300007388 */ /* 0x0001e80000000800 */
[----:B------:R0:W-:Y:S04]  /*0410*/  STS [R0+0x2000], R21 ;  /* 0x0020001500007388 */ /* 0x0001e80000000800 */
[----:B------:R0:W-:Y:S01]  /*0420*/  STS [R0+0x2080], R23 ;  /* 0x0020801700007388 */ /* 0x0001e20000000800 */
[----:B------:R-:W-:Y:S06]  /*0430*/  BAR.SYNC.DEFER_BLOCKING 0x0 ;  /* 0x0000000000007b1d */ /* 0x000fec0000010000 */
[----:B------:R0:W1:Y:S04]  /*0440*/  LDS R9, [R0] ;  /* 0x0000000000097984 */ /* 0x0000680000000800 */
[----:B------:R0:W2:Y:S04]  /*0450*/  LDS R7, [R0+0x80] ;  /* 0x0000800000077984 */ /* 0x0000a80000000800 */
[----:B------:R0:W3:Y:S04]  /*0460*/  LDS R11, [R0+0x2000] ;  /* 0x00200000000b7984 */ /* 0x0000e80000000800 */
[----:B------:R0:W4:Y:S02]  /*0470*/  LDS R13, [R0+0x2080] ;  /* 0x00208000000d7984 */ /* 0x0001240000000800 */
.L_x_4:
[----:B0-----:R-:W-:Y:S01]  /*0480*/  LDS R15, [R8+-0x2000] ;  /* 0xffe00000080f7984 */ /* 0x001fe20000000800 */
[----:B------:R-:W-:-:S03]  /*0490*/  UIADD3 UR4, UPT, UPT, UR4, 0x10, URZ ;  /* 0x0000001004047890 */ /* 0x000fc6000fffe0ff */
[----:B------:R-:W0:Y:S01]  /*04a0*/  LDS R10, [R6+-0x200] ;  /* 0xfffe0000060a7984 */ /* 0x000e220000000800 */
[----:B------:R-:W-:Y:S01]  /*04b0*/  UISETP.NE.AND UP0, UPT, UR4, 0x2100, UPT ;  /* 0x000021000400788c */ /* 0x000fe2000bf05270 */
[----:B0-----:R-:W-:-:S05]  /*04c0*/  IMAD.IADD R12, R15, 0x1, R10 ;  /* 0x000000010f0c7824 */ /* 0x001fca00078e020a */
[----:B-1----:R-:W-:-:S13]  /*04d0*/  ISETP.GE.AND P2, PT, R12, R9, PT ;  /* 0x000000090c00720c */ /* 0x002fda0003f46270 */
[----:B------:R-:W-:Y:S01]  /*04e0*/  @!P2 STS [R0], R12 ;  /* 0x0000000c0000a388 */ /* 0x000fe20000000800 */
[----:B------:R-:W-:-:S03]  /*04f0*/  @!P2 MOV R9, R12 ;  /* 0x0000000c0009a202 */ /* 0x000fc60000000f00 */
[----:B------:R-:W-:Y:S04]  /*0500*/  @!P2 LDS R15, [R8+-0x2000] ;  /* 0xffe00000080fa984 */ /* 0x000fe80000000800 */
[----:B------:R-:W0:Y:S02]  /*0510*/  LDS R10, [R6+-0x180] ;  /* 0xfffe8000060a7984 */ /* 0x000e240000000800 */
[----:B0-----:R-:W-:-:S04]  /*0520*/  IADD3 R14, PT, PT, R10, R15, RZ ;  /* 0x0000000f0a0e7210 */ /* 0x001fc80007ffe0ff */
[----:B--2---:R-:W-:-:S13]  /*0530*/  ISETP.GE.AND P3, PT, R14, R7, PT ;  /* 0x000000070e00720c */ /* 0x004fda0003f66270 */
[----:B------:R-:W-:Y:S01]  /*0540*/  @!P3 STS [R0+0x80], R14 ;  /* 0x0000800e0000b388 */ /* 0x000fe20000000800 */
[----:B------:R-:W-:-:S03]  /*0550*/  @!P3 IMAD.MOV.U32 R7, RZ, RZ, R14 ;  /* 0x000000ffff07b224 */ /* 0x000fc600078e000e */
[----:B------:R-:W-:Y:S04]  /*0560*/  LDS R15, [R8] ;  /* 0x00000000080f7984 */ /* 0x000fe80000000800 */
[----:B------:R-:W0:Y:S02]  /*0570*/  LDS R10, [R6+-0x200] ;  /* 0xfffe0000060a7984 */ /* 0x000e240000000800 */
[----:B0-----:R-:W-:-:S05]  /*0580*/  IMAD.IADD R16, R15, 0x1, R10 ;  /* 0x000000010f107824 */ /* 0x001fca00078e020a */
[----:B---3--:R-:W-:-:S13]  /*0590*/  ISETP.GE.AND P0, PT, R16, R11, PT ;  /* 0x0000000b1000720c */ /* 0x008fda0003f06270 */
[----:B------:R-:W-:Y:S01]  /*05a0*/  @!P0 STS [R0+0x2000], R16 ;  /* 0x0020001000008388 */ /* 0x000fe20000000800 */
[----:B------:R-:W-:-:S03]  /*05b0*/  @!P0 IMAD.MOV.U32 R11, RZ, RZ, R16 ;  /* 0x000000ffff0b8224 */ /* 0x000fc600078e0010 */
[----:B------:R-:W-:Y:S04]  /*05c0*/  @!P0 LDS R15, [R8] ;  /* 0x00000000080f8984 */ /* 0x000fe80000000800 */
[----:B------:R-:W0:Y:S02]  /*05d0*/  LDS R10, [R6+-0x180] ;  /* 0xfffe8000060a7984 */ /* 0x000e240000000800 */
[----:B0-----:R-:W-:-:S05]  /*05e0*/  IMAD.IADD R17, R10, 0x1, R15 ;  /* 0x000000010a117824 */ /* 0x001fca00078e020f */
[----:B----4-:R-:W-:-:S13]  /*05f0*/  ISETP.GE.AND P1, PT, R17, R13, PT ;  /* 0x0000000d1100720c */ /* 0x010fda0003f26270 */
[----:B------:R-:W-:Y:S01]  /*0600*/  @!P1 STS [R0+0x2080], R17 ;  /* 0x0020801100009388 */ /* 0x000fe20000000800 */
[----:B------:R-:W-:-:S03]  /*0610*/  @!P1 MOV R13, R17 ;  /* 0x00000011000d9202 */ /* 0x000fc60000000f00 */
[----:B------:R-:W-:Y:S04]  /*0620*/  LDS R15, [R8+-0x1ffc] ;  /* 0xffe00400080f7984 */ /* 0x000fe80000000800 */
[----:B------:R-:W0:Y:S02]  /*0630*/  LDS R10, [R6+-0x100] ;  /* 0xffff0000060a7984 */ /* 0x000e240000000800 */
[----:B0-----:R-:W-:-:S05]  /*0640*/  IMAD.IADD R12, R15, 0x1, R10 ;  /* 0x000000010f0c7824 */ /* 0x001fca00078e020a */
[----:B------:R-:W-:-:S13]  /*0650*/  ISETP.GE.AND P2, PT, R12, R9, PT ;  /* 0x000000090c00720c */ /* 0x000fda0003f46270 */
[----:B------:R-:W-:Y:S01]  /*0660*/  @!P2 STS [R0], R12 ;  /* 0x0000000c0000a388 */ /* 0x000fe20000000800 */
[----:B------:R-:W-:-:S03]  /*0670*/  @!P2 IMAD.MOV.U32 R9, RZ, RZ, R12 ;  /* 0x000000ffff09a224 */ /* 0x000fc600078e000c */
[----:B------:R-:W-:Y:S04]  /*0680*/  @!P2 LDS R15, [R8+-0x1ffc] ;  /* 0xffe00400080fa984 */ /* 0x000fe80000000800 */
[----:B------:R-:W0:Y:S02]  /*0690*/  LDS R10, [R6+-0x80] ;  /* 0xffff8000060a7984 */ /* 0x000e240000000800 */
[----:B0-----:R-:W-:-:S04]  /*06a0*/  IADD3 R14, PT, PT, R10, R15, RZ ;  /* 0x0000000f0a0e7210 */ /* 0x001fc80007ffe0ff */
[----:B------:R-:W-:-:S13]  /*06b0*/  ISETP.GE.AND P3, PT, R14, R7, PT ;  /* 0x000000070e00720c */ /* 0x000fda0003f66270 */
[----:B------:R-:W-:Y:S01]  /*06c0*/  @!P3 STS [R0+0x80], R14 ;  /* 0x0000800e0000b388 */ /* 0x000fe20000000800 */
[----:B------:R-:W-:-:S03]  /*06d0*/  @!P3 IMAD.MOV.U32 R7, RZ, RZ, R14 ;  /* 0x000000ffff07b224 */ /* 0x000fc600078e000e */
[----:B------:R-:W-:Y:S04]  /*06e0*/  LDS R15, [R8+0x4] ;  /* 0x00000400080f7984 */ /* 0x000fe80000000800 */
[----:B------:R-:W0:Y:S02]  /*06f0*/  LDS R10, [R6+-0x100] ;  /* 0xffff0000060a7984 */ /* 0x000e240000000800 */
[----:B0-----:R-:W-:-:S05]  /*0700*/  IMAD.IADD R16, R15, 0x1, R10 ;  /* 0x000000010f107824 */ /* 0x001fca00078e020a */
[----:B------:R-:W-:-:S13]  /*0710*/  ISETP.GE.AND P0, PT, R16, R11, PT ;  /* 0x0000000b1000720c */ /* 0x000fda0003f06270 */
[----:B------:R-:W-:Y:S01]  /*0720*/  @!P0 STS [R0+0x2000], R16 ;  /* 0x0020001000008388 */ /* 0x000fe20000000800 */
[----:B------:R-:W-:-:S03]  /*0730*/  @!P0 MOV R11, R16 ;  /* 0x00000010000b8202 */ /* 0x000fc60000000f00 */
[----:B------:R-:W-:Y:S04]  /*0740*/  @!P0 LDS R15, [R8+0x4] ;  /* 0x00000400080f8984 */ /* 0x000fe80000000800 */
[----:B------:R-:W0:Y:S02]  /*0750*/  LDS R10, [R6+-0x80] ;  /* 0xffff8000060a7984 */ /* 0x000e240000000800 */
[----:B0-----:R-:W-:-:S05]  /*0760*/  IMAD.IADD R17, R10, 0x1, R15 ;  /* 0x000000010a117824 */ /* 0x001fca00078e020f */
[----:B------:R-:W-:-:S13]  /*0770*/  ISETP.GE.AND P1, PT, R17, R13, PT ;  /* 0x0000000d1100720c */ /* 0x000fda0003f26270 */
[----:B------:R-:W-:Y:S01]  /*0780*/  @!P1 STS [R0+0x2080], R17 ;  /* 0x0020801100009388 */ /* 0x000fe20000000800 */
[----:B------:R-:W-:-:S03]  /*0790*/  @!P1 IMAD.MOV.U32 R13, RZ, RZ, R17 ;  /* 0x000000ffff0d9224 */ /* 0x000fc600078e0011 */
[----:B------:R-:W-:Y:S04]  /*07a0*/  LDS R15, [R8+-0x1ff8] ;  /* 0xffe00800080f7984 */ /* 0x000fe80000000800 */
[----:B------:R-:W0:Y:S02]  /*07b0*/  LDS R10, [R6] ;  /* 0x00000000060a7984 */ /* 0x000e240000000800 */
[----:B0-----:R-:W-:-:S04]  /*07c0*/  IADD3 R12, PT, PT, R15, R10, RZ ;  /* 0x0000000a0f0c7210 */ /* 0x001fc80007ffe0ff */
[----:B------:R-:W-:-:S13]  /*07d0*/  ISETP.GE.AND P2, PT, R12, R9, PT ;  /* 0x000000090c00720c */ /* 0x000fda0003f46270 */
[----:B------:R-:W-:Y:S01]  /*07e0*/  @!P2 STS [R0], R12 ;  /* 0x0000000c0000a388 */ /* 0x000fe20000000800 */
[----:B------:R-:W-:-:S03]  /*07f0*/  @!P2 IMAD.MOV.U32 R9, RZ, RZ, R12 ;  /* 0x000000ffff09a224 */ /* 0x000fc600078e000c */
[----:B------:R-:W-:Y:S04]  /*0800*/  @!P2 LDS R15, [R8+-0x1ff8] ;  /* 0xffe00800080fa984 */ /* 0x000fe80000000800 */
[----:B------:R-:W0:Y:S02]  /*0810*/  LDS R10, [R6+0x80] ;  /* 0x00008000060a7984 */ /* 0x000e240000000800 */
[----:B0-----:R-:W-:-:S05]  /*0820*/  IMAD.IADD R14, R10, 0x1, R15 ;  /* 0x000000010a0e7824 */ /* 0x001fca00078e020f */
[----:B------:R-:W-:-:S13]  /*0830*/  ISETP.GE.AND P3, PT, R14, R7, PT ;  /* 0x000000070e00720c */ /* 0x000fda0003f66270 */
[----:B------:R-:W-:Y:S01]  /*0840*/  @!P3 STS [R0+0x80], R14 ;  /* 0x0000800e0000b388 */ /* 0x000fe20000000800 */
[----:B------:R-:W-:-:S03]  /*0850*/  @!P3 MOV R7, R14 ;  /* 0x0000000e0007b202 */ /* 0x000fc60000000f00 */
[----:B------:R-:W-:Y:S04]  /*0860*/  LDS R15, [R8+0x8] ;  /* 0x00000800080f7984 */ /* 0x000fe80000000800 */
[----:B------:R-:W0:Y:S02]  /*0870*/  LDS R10, [R6] ;  /* 0x00000000060a7984 */ /* 0x000e240000000800 */
[----:B0-----:R-:W-:-:S05]  /*0880*/  IMAD.IADD R16, R15, 0x1, R10 ;  /* 0x000000010f107824 */ /* 0x001fca00078e020a */
[----:B------:R-:W-:-:S13]  /*0890*/  ISETP.GE.AND P0, PT, R16, R11, PT ;  /* 0x0000000b1000720c */ /* 0x000fda0003f06270 */
[----:B------:R-:W-:Y:S01]  /*08a0*/  @!P0 STS [R0+0x2000], R16 ;  /* 0x0020001000008388 */ /* 0x000fe20000000800 */
[----:B------:R-:W-:-:S03]  /*08b0*/  @!P0 IMAD.MOV.U32 R11, RZ, RZ, R16 ;  /* 0x000000ffff0b8224 */ /* 0x000fc600078e0010 */
[----:B------:R-:W-:Y:S04]  /*08c0*/  @!P0 LDS R15, [R8+0x8] ;  /* 0x00000800080f8984 */ /* 0x000fe80000000800 */
[----:B------:R-:W0:Y:S02]  /*08d0*/  LDS R10, [R6+0x80] ;  /* 0x00008000060a7984 */ /* 0x000e240000000800 */
[----:B0-----:R-:W-:-:S04]  /*08e0*/  IADD3 R17, PT, PT, R10, R15, RZ ;  /* 0x0000000f0a117210 */ /* 0x001fc80007ffe0ff */
[----:B------:R-:W-:-:S13]  /*08f0*/  ISETP.GE.AND P1, PT, R17, R13, PT ;  /* 0x0000000d1100720c */ /* 0x000fda0003f26270 */
[----:B------:R-:W-:Y:S01]  /*0900*/  @!P1 STS [R0+0x2080], R17 ;  /* 0x0020801100009388 */ /* 0x000fe20000000800 */
[----:B------:R-:W-:-:S03]  /*0910*/  @!P1 IMAD.MOV.U32 R13, RZ, RZ, R17 ;  /* 0x000000ffff0d9224 */ /* 0x000fc600078e0011 */
[----:B------:R-:W-:Y:S04]  /*0920*/  LDS R15, [R8+-0x1ff4] ;  /* 0xffe00c00080f7984 */ /* 0x000fe80000000800 */
[----:B------:R-:W0:Y:S02]  /*0930*/  LDS R10, [R6+0x100] ;  /* 0x00010000060a7984 */ /* 0x000e240000000800 */
[----:B0-----:R-:W-:-:S05]  /*0940*/  IMAD.IADD R12, R15, 0x1, R10 ;  /* 0x000000010f0c7824 */ /* 0x001fca00078e020a */
[----:B------:R-:W-:-:S13]  /*0950*/  ISETP.GE.AND P2, PT, R12, R9, PT ;  /* 0x000000090c00720c */ /* 0x000fda0003f46270 */
[----:B------:R-:W-:Y:S01]  /*0960*/  @!P2 STS [R0], R12 ;  /* 0x0000000c0000a388 */ /* 0x000fe20000000800 */
[----:B------:R-:W-:-:S03]  /*0970*/  @!P2 MOV R9, R12 ;  /* 0x0000000c0009a202 */ /* 0x000fc60000000f00 */
[----:B------:R-:W-:Y:S04]  /*0980*/  @!P2 LDS R15, [R8+-0x1ff4] ;  /* 0xffe00c00080fa984 */ /* 0x000fe80000000800 */
[----:B------:R-:W0:Y:S02]  /*0990*/  LDS R10, [R6+0x180] ;  /* 0x00018000060a7984 */ /* 0x000e240000000800 */
[----:B0-----:R-:W-:-:S05]  /*09a0*/  IMAD.IADD R14, R10, 0x1, R15 ;  /* 0x000000010a0e7824 */ /* 0x001fca00078e020f */
[----:B------:R-:W-:-:S13]  /*09b0*/  ISETP.GE.AND P3, PT, R14, R7, PT ;  /* 0x000000070e00720c */ /* 0x000fda0003f66270 */
[----:B------:R-:W-:Y:S01]  /*09c0*/  @!P3 STS [R0+0x80], R14 ;  /* 0x0000800e0000b388 */ /* 0x000fe20000000800 */
[----:B------:R-:W-:-:S03]  /*09d0*/  @!P3 IMAD.MOV.U32 R7, RZ, RZ, R14 ;  /* 0x000000ffff07b224 */ /* 0x000fc600078e000e */
[----:B------:R-:W-:Y:S04]  /*09e0*/  LDS R15, [R8+0xc] ;  /* 0x00000c00080f7984 */ /* 0x000fe80000000800 */
[----:B------:R-:W0:Y:S02]  /*09f0*/  LDS R10, [R6+0x100] ;  /* 0x00010000060a7984 */ /* 0x000e240000000800 */
[----:B0-----:R-:W-:-:S04]  /*0a00*/  IADD3 R16, PT, PT, R15, R10, RZ ;  /* 0x0000000a0f107210 */ /* 0x001fc80007ffe0ff */
[----:B------:R-:W-:-:S13]  /*0a10*/  ISETP.GE.AND P0, PT, R16, R11, PT ;  /* 0x0000000b1000720c */ /* 0x000fda0003f06270 */
[----:B------:R-:W-:Y:S01]  /*0a20*/  @!P0 STS [R0+0x2000], R16 ;  /* 0x0020001000008388 */ /* 0x000fe20000000800 */
[----:B------:R-:W-:-:S03]  /*0a30*/  @!P0 IMAD.MOV.U32 R11, RZ, RZ, R16 ;  /* 0x000000ffff0b8224 */ /* 0x000fc600078e0010 */
[----:B------:R0:W-:Y:S04]  /*0a40*/  @!P0 LDS R15, [R8+0xc] ;  /* 0x00000c00080f8984 */ /* 0x0001e80000000800 */
[----:B------:R1:W2:Y:S01]  /*0a50*/  LDS R10, [R6+0x180] ;  /* 0x00018000060a7984 */ /* 0x0002a20000000800 */
[----:B0-----:R-:W-:Y:S01]  /*0a60*/  VIADD R8, R8, 0x10 ;  /* 0x0000001008087836 */ /* 0x001fe20000000000 */
[----:B-1----:R-:W-:Y:S01]  /*0a70*/  IADD3 R6, PT, PT, R6, 0x400, RZ ;  /* 0x0000040006067810 */ /* 0x002fe20007ffe0ff */
[----:B--2---:R-:W-:-:S05]  /*0a80*/  IMAD.IADD R10, R10, 0x1, R15 ;  /* 0x000000010a0a7824 */ /* 0x004fca00078e020f */
[----:B------:R-:W-:-:S13]  /*0a90*/  ISETP.GE.AND P1, PT, R10, R13, PT ;  /* 0x0000000d0a00720c */ /* 0x000fda0003f26270 */
[----:B------:R0:W-:Y:S01]  /*0aa0*/  @!P1 STS [R0+0x2080], R10 ;  /* 0x0020800a00009388 */ /* 0x0001e20000000800 */
[----:B------:R-:W-:Y:S01]  /*0ab0*/  @!P1 MOV R13, R10 ;  /* 0x0000000a000d9202 */ /* 0x000fe20000000f00 */
[----:B------:R-:W-:Y:S06]  /*0ac0*/  BRA.U UP0, `(.L_x_4) ;  /* 0xfffffff9006c7547 */ /* 0x000fec000b83ffff */
[----:B------:R-:W-:Y:S04]  /*0ad0*/  STG.E desc[UR6][R2.64], R9 ;  /* 0x0000000902007986 */ /* 0x000fe8000c101906 */
[----:B------:R-:W-:Y:S04]  /*0ae0*/  STG.E desc[UR6][R2.64+0x80], R7 ;  /* 0x0000800702007986 */ /* 0x000fe8000c101906 */
[----:B------:R-:W-:Y:S04]  /*0af0*/  STG.E desc[UR6][R4.64], R11 ;  /* 0x0000000b04007986 */ /* 0x000fe8000c101906 */
[----:B------:R-:W-:Y:S01]  /*0b00*/  STG.E desc[UR6][R4.64+0x80], R13 ;  /* 0x0000800d04007986 */ /* 0x000fe2000c101906 */
[----:B------:R-:W-:Y:S05]  /*0b10*/  EXIT ;  /* 0x000000000000794d */ /* 0x000fea0003800000 */
.L_x_5:
        /* <DEDUP_REMOVED lines=14> */
.L_x_9:


//--------------------- .text._Z15block_FW_Phase1Piii --------------------------
	.section	.text._Z15block_FW_Phase1Piii,"ax",@progbits
	.align	128
        .global         _Z15block_FW_Phase1Piii
        .type           _Z15block_FW_Phase1Piii,@function
        .size           _Z15block_FW_Phase1Piii,(.L_x_10 - _Z15block_FW_Phase1Piii)
        .other          _Z15block_FW_Phase1Piii,@"STO_CUDA_ENTRY STV_DEFAULT"
_Z15block_FW_Phase1Piii:
.text._Z15block_FW_Phase1Piii:
[----:B------:R-:W-:Y:S01]  /*0000*/  LDC R1, c[0x0][0x37c] ;  /* 0x0000df00ff017b82 */ /* 0x000fe20000000800 */
[----:B------:R-:W0:Y:S07]  /*0010*/  S2R R6, SR_TID.Y ;  /* 0x0000000000067919 */ /* 0x000e2e0000002200 */
[----:B------:R-:W0:Y:S01]  /*0020*/  LDC.64 R10, c[0x0][0x388] ;  /* 0x0000e200ff0a7b82 */ /* 0x000e220000000a00 */
[----:B------:R-:W1:Y:S01]  /*0030*/  LDCU.64 UR6, c[0x0][0x358] ;  /* 0x00006b00ff0677ac */ /* 0x000e620008000a00 */
[----:B------:R-:W2:Y:S06]  /*0040*/  S2R R8, SR_TID.X ;  /* 0x0000000000087919 */ /* 0x000eac0000002100 */
[----:B------:R-:W3:Y:S01]  /*0050*/  LDC.64 R4, c[0x0][0x380] ;  /* 0x0000e000ff047b82 */ /* 0x000ee20000000a00 */
[----:B0-----:R-:W-:-:S02]  /*0060*/  IMAD R3, R11, 0x40, R6 ;  /* 0x000000400b037824 */ /* 0x001fc400078e0206 */
[----:B--2---:R-:W-:-:S04]  /*0070*/  IMAD R0, R11, 0x40, R8 ;  /* 0x000000400b007824 */ /* 0x004fc800078e0208 */
[----:B------:R-:W-:-:S04]  /*0080*/  IMAD R3, R3, R10, R0 ;  /* 0x0000000a03037224 */ /* 0x000fc800078e0200 */
[----:B------:R-:W-:Y:S02]  /*0090*/  IMAD R7, R10, 0x20, R3 ;  /* 0x000000200a077824 */ /* 0x000fe400078e0203 */
[----:B---3--:R-:W-:-:S04]  /*00a0*/  IMAD.WIDE R2, R3, 0x4, R4 ;  /* 0x0000000403027825 */ /* 0x008fc800078e0204 */
[----:B------:R-:W-:Y:S01]  /*00b0*/  IMAD.WIDE R4, R7, 0x4, R4 ;  /* 0x0000000407047825 */ /* 0x000fe200078e0204 */
[----:B-1----:R-:W2:Y:S04]  /*00c0*/  LDG.E R9, desc[UR6][R2.64] ;  /* 0x0000000602097981 */ /* 0x002ea8000c1e1900 */
[----:B------:R-:W3:Y:S04]  /*00d0*/  LDG.E R11, desc[UR6][R2.64+0x80] ;  /* 0x00008006020b7981 */ /* 0x000ee8000c1e1900 */
[----:B------:R-:W4:Y:S04]  /*00e0*/  LDG.E R13, desc[UR6][R4.64] ;  /* 0x00000006040d7981 */ /* 0x000f28000c1e1900 */
[----:B------:R-:W5:Y:S01]  /*00f0*/  LDG.E R15, desc[UR6][R4.64+0x80] ;  /* 0x00008006040f7981 */ /* 0x000f62000c1e1900 */
[----:B------:R-:W0:Y:S01]  /*0100*/  S2UR UR5, SR_CgaCtaId ;  /* 0x00000000000579c3 */ /* 0x000e220000008800 */
[----:B------:R-:W-:-:S02]  /*0110*/  UMOV UR4, 0x400 ;  /* 0x0000040000047882 */ /* 0x000fc40000000000 */
[----:B0-----:R-:W-:-:S06]  /*0120*/  ULEA UR4, UR5, UR4, 0x18 ;  /* 0x0000000405047291 */ /* 0x001fcc000f8ec0ff */
[----:B------:R-:W-:Y:S02]  /*0130*/  LEA R6, R6, UR4, 0x8 ;  /* 0x0000000406067c11 */ /* 0x000fe4000f8e40ff */
[C---:B------:R-:W-:Y:S01]  /*0140*/  LEA R7, R8.reuse, UR4, 0x2 ;  /* 0x0000000408077c11 */ /* 0x040fe2000f8e10ff */
[----:B------:R-:W-:Y:S02]  /*0150*/  UMOV UR4, 0x2000 ;  /* 0x0000200000047882 */ /* 0x000fe40000000000 */
[----:B------:R-:W-:Y:S01]  /*0160*/  IMAD R0, R8, 0x4, R6 ;  /* 0x0000000408007824 */ /* 0x000fe200078e0206 */
[----:B------:R-:W-:Y:S01]  /*0170*/  IADD3 R6, PT, PT, R6, 0x2000, RZ ;  /* 0x0000200006067810 */ /* 0x000fe20007ffe0ff */
[----:B------:R-:W-:-:S03]  /*0180*/  VIADD R7, R7, 0x200 ;  /* 0x0000020007077836 */ /* 0x000fc60000000000 */
[----:B--2---:R0:W-:Y:S04]  /*0190*/  STS [R0], R9 ;  /* 0x0000000900007388 */ /* 0x0041e80000000800 */
[----:B---3--:R0:W-:Y:S04]  /*01a0*/  STS [R0+0x80], R11 ;  /* 0x0000800b00007388 */ /* 0x0081e80000000800 */
[----:B----4-:R0:W-:Y:S04]  /*01b0*/  STS [R0+0x2000], R13 ;  /* 0x0020000d00007388 */ /* 0x0101e80000000800 */
[----:B-----5:R0:W-:Y:S01]  /*01c0*/  STS [R0+0x2080], R15 ;  /* 0x0020800f00007388 */ /* 0x0201e20000000800 */
[----:B------:R-:W-:Y:S06]  /*01d0*/  BAR.SYNC.DEFER_BLOCKING 0x0 ;  /* 0x0000000000007b1d */ /* 0x000fec0000010000 */
.L_x_6:
[----:B0-----:R-:W-:Y:S01]  /*01e0*/  LDS R11, [R6+-0x2000] ;  /* 0xffe00000060b7984 */ /* 0x001fe20000000800 */
[----:B------:R-:W-:-:S03]  /*01f0*/  UIADD3 UR4, UPT, UPT, UR4, 0x10, URZ ;  /* 0x0000001004047890 */ /* 0x000fc6000fffe0ff */
[----:B-1----:R-:W0:Y:S01]  /*0200*/  LDS R8, [R7+-0x200] ;  /* 0xfffe000007087984 */ /* 0x002e220000000800 */
[----:B------:R-:W-:-:S03]  /*0210*/  UISETP.NE.AND UP0, UPT, UR4, 0x2100, UPT ;  /* 0x000021000400788c */ /* 0x000fc6000bf05270 */
[----:B------:R-:W1:Y:S01]  /*0220*/  LDS R9, [R0] ;  /* 0x0000000000097984 */ /* 0x000e620000000800 */
[----:B0-----:R-:W-:-:S05]  /*0230*/  IMAD.IADD R10, R11, 0x1, R8 ;  /* 0x000000010b0a7824 */ /* 0x001fca00078e0208 */
[----:B-1----:R-:W-:Y:S02]  /*0240*/  ISETP.GE.AND P0, PT, R10, R9, PT ;  /* 0x000000090a00720c */ /* 0x002fe40003f06270 */
[----:B------:R-:W-:Y:S11]  /*0250*/  LDS R9, [R0+0x80] ;  /* 0x0000800000097984 */ /* 0x000ff60000000800 */
[----:B------:R-:W-:Y:S04]  /*0260*/  @!P0 STS [R0], R10 ;  /* 0x0000000a00008388 */ /* 0x000fe80000000800 */
[----:B------:R-:W-:Y:S04]  /*0270*/  @!P0 LDS R11, [R6+-0x2000] ;  /* 0xffe00000060b8984 */ /* 0x000fe80000000800 */
[----:B------:R-:W0:Y:S02]  /*0280*/  LDS R8, [R7+-0x180] ;  /* 0xfffe800007087984 */ /* 0x000e240000000800 */
[----:B0-----:R-:W-:-:S05]  /*0290*/  IMAD.IADD R12, R8, 0x1, R11 ;  /* 0x00000001080c7824 */ /* 0x001fca00078e020b */
[----:B------:R-:W-:Y:S02]  /*02a0*/  ISETP.GE.AND P0, PT, R12, R9, PT ;  /* 0x000000090c00720c */ /* 0x000fe40003f06270 */
[----:B------:R-:W-:Y:S11]  /*02b0*/  LDS R9, [R0+0x2000] ;  /* 0x0020000000097984 */ /* 0x000ff60000000800 */
[----:B------:R-:W-:Y:S04]  /*02c0*/  @!P0 STS [R0+0x80], R12 ;  /* 0x0000800c00008388 */ /* 0x000fe80000000800 */
[----:B------:R-:W-:Y:S04]  /*02d0*/  LDS R11, [R6] ;  /* 0x00000000060b7984 */ /* 0x000fe80000000800 */
[----:B------:R-:W0:Y:S02]  /*02e0*/  LDS R8, [R7+-0x200] ;  /* 0xfffe000007087984 */ /* 0x000e240000000800 */
[----:B0-----:R-:W-:-:S04]  /*02f0*/  IADD3 R13, PT, PT, R11, R8, RZ ;  /* 0x000000080b0d7210 */ /* 0x001fc80007ffe0ff */
[----:B------:R-:W-:Y:S02]  /*0300*/  ISETP.GE.AND P0, PT, R13, R9, PT ;  /* 0x000000090d00720c */ /* 0x000fe40003f06270 */
[----:B------:R-:W-:Y:S11]  /*0310*/  LDS R9, [R0+0x2080] ;  /* 0x0020800000097984 */ /* 0x000ff60000000800 */
[----:B------:R-:W-:Y:S04]  /*0320*/  @!P0 STS [R0+0x2000], R13 ;  /* 0x0020000d00008388 */ /* 0x000fe80000000800 */
[----:B------:R-:W-:Y:S04]  /*0330*/  @!P0 LDS R11, [R6] ;  /* 0x00000000060b8984 */ /* 0x000fe80000000800 */
[----:B------:R-:W0:Y:S02]  /*0340*/  LDS R8, [R7+-0x180] ;  /* 0xfffe800007087984 */ /* 0x000e240000000800 */
[----:B0-----:R-:W-:-:S05]  /*0350*/  IMAD.IADD R10, R8, 0x1, R11 ;  /* 0x00000001080a7824 */ /* 0x001fca00078e020b */
[----:B------:R-:W-:-:S13]  /*0360*/  ISETP.GE.AND P0, PT, R10, R9, PT ;  /* 0x000000090a00720c */ /* 0x000fda0003f06270 */
[----:B------:R-:W-:Y:S01]  /*0370*/  @!P0 STS [R0+0x2080], R10 ;  /* 0x0020800a00008388 */ /* 0x000fe20000000800 */
[----:B------:R-:W-:Y:S06]  /*0380*/  BAR.SYNC.DEFER_BLOCKING 0x0 ;  /* 0x0000000000007b1d */ /* 0x000fec0000010000 */
[----:B------:R-:W-:Y:S04]  /*0390*/  LDS R11, [R6+-0x1ffc] ;  /* 0xffe00400060b7984 */ /* 0x000fe80000000800 */
[----:B------:R-:W0:Y:S04]  /*03a0*/  LDS R8, [R7+-0x100] ;  /* 0xffff000007087984 */ /* 0x000e280000000800 */
        /* <DEDUP_REMOVED lines=11> */
[----:B------:R-:W-:Y:S04]  /*0460*/  LDS R11, [R6+0x4] ;  /* 0x00000400060b7984 */ /* 0x000fe80000000800 */
[----:B------:R-:W0:Y:S02]  /*0470*/  LDS R8, [R7+-0x100] ;  /* 0xffff000007087984 */ /* 0x000e240000000800 */
[----:B0-----:R-:W-:-:S04]  /*0480*/  IADD3 R13, PT, PT, R11, R8, RZ ;  /* 0x000000080b0d7210 */ /* 0x001fc80007ffe0ff */
[----:B------:R-:W-:Y:S02]  /*0490*/  ISETP.GE.AND P0, PT, R13, R9, PT ;  /* 0x000000090d00720c */ /* 0x000fe40003f06270 */
[----:B------:R-:W-:Y:S11]  /*04a0*/  LDS R9, [R0+0x2080] ;  /* 0x0020800000097984 */ /* 0x000ff60000000800 */
[----:B------:R-:W-:Y:S04]  /*04b0*/  @!P0 STS [R0+0x2000], R13 ;  /* 0x0020000d00008388 */ /* 0x000fe80000000800 */
[----:B------:R-:W-:Y:S04]  /*04c0*/  @!P0 LDS R11, [R6+0x4] ;  /* 0x00000400060b8984 */ /* 0x000fe80000000800 */
[----:B------:R-:W0:Y:S02]  /*04d0*/  LDS R8, [R7+-0x80] ;  /* 0xffff800007087984 */ /* 0x000e240000000800 */
[----:B0-----:R-:W-:-:S05]  /*04e0*/  IMAD.IADD R12, R8, 0x1, R11 ;  /* 0x00000001080c7824 */ /* 0x001fca00078e020b */
[----:B------:R-:W-:-:S13]  /*04f0*/  ISETP.GE.AND P0, PT, R12, R9, PT ;  /* 0x000000090c00720c */ /* 0x000fda0003f06270 */
[----:B------:R-:W-:Y:S01]  /*0500*/  @!P0 STS [R0+0x2080], R12 ;  /* 0x0020800c00008388 */ /* 0x000fe20000000800 */
[----:B------:R-:W-:Y:S06]  /*0510*/  BAR.SYNC.DEFER_BLOCKING 0x0 ;  /* 0x0000000000007b1d */ /* 0x000fec0000010000 */
[----:B------:R-:W-:Y:S04]  /*0520*/  LDS R11, [R6+-0x1ff8] ;  /* 0xffe00800060b7984 */ /* 0x000fe80000000800 */
[----:B------:R-:W0:Y:S04]  /*0530*/  LDS R8, [R7] ;  /* 0x0000000007087984 */ /* 0x000e280000000800 */
[----:B------:R-:W1:Y:S01]  /*0540*/  LDS R9, [R0] ;  /* 0x0000000000097984 */ /* 0x000e620000000800 */
[----:B0-----:R-:W-:-:S05]  /*0550*/  IMAD.IADD R10, R11, 0x1, R8 ;  /* 0x000000010b0a7824 */ /* 0x001fca00078e0208 */
[----:B-1----:R-:W-:Y:S02]  /*0560*/  ISETP.GE.AND P0, PT, R10, R9, PT ;  /* 0x000000090a00720c */ /* 0x002fe40003f06270 */
[----:B------:R-:W-:Y:S11]  /*0570*/  LDS R9, [R0+0x80] ;  /* 0x0000800000097984 */ /* 0x000ff60000000800 */
[----:B------:R-:W-:Y:S04]  /*0580*/  @!P0 STS [R0], R10 ;  /* 0x0000000a00008388 */ /* 0x000fe80000000800 */
[----:B------:R-:W-:Y:S04]  /*0590*/  @!P0 LDS R11, [R6+-0x1ff8] ;  /* 0xffe00800060b8984 */ /* 0x000fe80000000800 */
[----:B------:R-:W0:Y:S02]  /*05a0*/  LDS R8, [R7+0x80] ;  /* 0x0000800007087984 */ /* 0x000e240000000800 */
[----:B0-----:R-:W-:-:S05]  /*05b0*/  IMAD.IADD R12, R8, 0x1, R11 ;  /* 0x00000001080c7824 */ /* 0x001fca00078e020b */
[----:B------:R-:W-:Y:S02]  /*05c0*/  ISETP.GE.AND P0, PT, R12, R9, PT ;  /* 0x000000090c00720c */ /* 0x000fe40003f06270 */
[----:B------:R-:W-:Y:S11]  /*05d0*/  LDS R9, [R0+0x2000] ;  /* 0x0020000000097984 */ /* 0x000ff60000000800 */
[----:B------:R-:W-:Y:S04]  /*05e0*/  @!P0 STS [R0+0x80], R12 ;  /* 0x0000800c00008388 */ /* 0x000fe80000000800 */
[----:B------:R-:W-:Y:S04]  /*05f0*/  LDS R11, [R6+0x8] ;  /* 0x00000800060b7984 */ /* 0x000fe80000000800 */
[----:B------:R-:W0:Y:S02]  /*0600*/  LDS R8, [R7] ;  /* 0x0000000007087984 */ /* 0x000e240000000800 */
[----:B0-----:R-:W-:-:S04]  /*0610*/  IADD3 R13, PT, PT, R11, R8, RZ ;  /* 0x000000080b0d7210 */ /* 0x001fc80007ffe0ff */
[----:B------:R-:W-:Y:S02]  /*0620*/  ISETP.GE.AND P0, PT, R13, R9, PT ;  /* 0x000000090d00720c */ /* 0x000fe40003f06270 */
[----:B------:R-:W-:Y:S11]  /*0630*/  LDS R9, [R0+0x2080] ;  /* 0x0020800000097984 */ /* 0x000ff60000000800 */
[----:B------:R-:W-:Y:S04]  /*0640*/  @!P0 STS [R0+0x2000], R13 ;  /* 0x0020000d00008388 */ /* 0x000fe80000000800 */
[----:B------:R-:W-:Y:S04]  /*0650*/  @!P0 LDS R11, [R6+0x8] ;  /* 0x00000800060b8984 */ /* 0x000fe80000000800 */
[----:B------:R-:W0:Y:S02]  /*0660*/  LDS R8, [R7+0x80] ;  /* 0x0000800007087984 */ /* 0x000e240000000800 */
[----:B0-----:R-:W-:-:S05]  /*0670*/  IMAD.IADD R10, R8, 0x1, R11 ;  /* 0x00000001080a7824 */ /* 0x001fca00078e020b */
[----:B------:R-:W-:-:S13]  /*0680*/  ISETP.GE.AND P0, PT, R10, R9, PT ;  /* 0x000000090a00720c */ /* 0x000fda0003f06270 */
[----:B------:R-:W-:Y:S01]  /*0690*/  @!P0 STS [R0+0x2080], R10 ;  /* 0x0020800a00008388 */ /* 0x000fe20000000800 */
[----:B------:R-:W-:Y:S06]  /*06a0*/  BAR.SYNC.DEFER_BLOCKING 0x0 ;  /* 0x0000000000007b1d */ /* 0x000fec0000010000 */
[----:B------:R-:W-:Y:S04]  /*06b0*/  LDS R11, [R6+-0x1ff4] ;  /* 0xffe00c00060b7984 */ /* 0x000fe80000000800 */
[----:B------:R-:W0:Y:S04]  /*06c0*/  LDS R8, [R7+0x100] ;  /* 0x0001000007087984 */ /* 0x000e280000000800 */
[----:B------:R-:W1:Y:S01]  /*06d0*/  LDS R9, [R0] ;  /* 0x0000000000097984 */ /* 0x000e620000000800 */
[----:B0-----:R-:W-:-:S05]  /*06e0*/  IMAD.IADD R12, R11, 0x1, R8 ;  /* 0x000000010b0c7824 */ /* 0x001fca00078e0208 */
[----:B-1----:R-:W-:Y:S02]  /*06f0*/  ISETP.GE.AND P0, PT, R12, R9, PT ;  /* 0x000000090c00720c */ /* 0x002fe40003f06270 */
[----:B------:R-:W-:Y:S11]  /*0700*/  LDS R9, [R0+0x80] ;  /* 0x0000800000097984 */ /* 0x000ff60000000800 */
[----:B------:R-:W-:Y:S04]  /*0710*/  @!P0 STS [R0], R12 ;  /* 0x0000000c00008388 */ /* 0x000fe80000000800 */
[----:B------:R-:W-:Y:S04]  /*0720*/  @!P0 LDS R11, [R6+-0x1ff4] ;  /* 0xffe00c00060b8984 */ /* 0x000fe80000000800 */
[----:B------:R-:W0:Y:S02]  /*0730*/  LDS R8, [R7+0x180] ;  /* 0x0001800007087984 */ /* 0x000e240000000800 */
[----:B0-----:R-:W-:-:S04]  /*0740*/  IADD3 R10, PT, PT, R8, R11, RZ ;  /* 0x0000000b080a7210 */ /* 0x001fc80007ffe0ff */
[----:B------:R-:W-:Y:S02]  /*0750*/  ISETP.GE.AND P0, PT, R10, R9, PT ;  /* 0x000000090a00720c */ /* 0x000fe40003f06270 */
[----:B------:R-:W-:Y:S11]  /*0760*/  LDS R9, [R0+0x2000] ;  /* 0x0020000000097984 */ /* 0x000ff60000000800 */
[----:B------:R-:W-:Y:S04]  /*0770*/  @!P0 STS [R0+0x80], R10 ;  /* 0x0000800a00008388 */ /* 0x000fe80000000800 */
[----:B------:R-:W-:Y:S04]  /*0780*/  LDS R11, [R6+0xc] ;  /* 0x00000c00060b7984 */ /* 0x000fe80000000800 */
[----:B------:R-:W0:Y:S02]  /*0790*/  LDS R8, [R7+0x100] ;  /* 0x0001000007087984 */ /* 0x000e240000000800 */
[----:B0-----:R-:W-:-:S05]  /*07a0*/  IMAD.IADD R13, R11, 0x1, R8 ;  /* 0x000000010b0d7824 */ /* 0x001fca00078e0208 */
[----:B------:R-:W-:Y:S02]  /*07b0*/  ISETP.GE.AND P0, PT, R13, R9, PT ;  /* 0x000000090d00720c */ /* 0x000fe40003f06270 */
[----:B------:R-:W-:Y:S11]  /*07c0*/  LDS R9, [R0+0x2080] ;  /* 0x0020800000097984 */ /* 0x000ff60000000800 */
[----:B------:R-:W-:Y:S04]  /*07d0*/  @!P0 STS [R0+0x2000], R13 ;  /* 0x0020000d00008388 */ /* 0x000fe80000000800 */
[----:B------:R0:W-:Y:S04]  /*07e0*/  @!P0 LDS R11, [R6+0xc] ;  /* 0x00000c00060b8984 */ /* 0x0001e80000000800 */
[----:B------:R1:W2:Y:S01]  /*07f0*/  LDS R8, [R7+0x180] ;  /* 0x0001800007087984 */ /* 0x0002a20000000800 */
[----:B0-----:R-:W-:Y:S01]  /*0800*/  IADD3 R6, PT, PT, R6, 0x10, RZ ;  /* 0x0000001006067810 */ /* 0x001fe20007ffe0ff */
[----:B-1----:R-:W-:-:S02]  /*0810*/  VIADD R7, R7, 0x400 ;  /* 0x0000040007077836 */ /* 0x002fc40000000000 */
[----:B--2---:R-:W-:-:S05]  /*0820*/  IMAD.IADD R8, R8, 0x1, R11 ;  /* 0x0000000108087824 */ /* 0x004fca00078e020b */
[----:B------:R-:W-:-:S13]  /*0830*/  ISETP.GE.AND P0, PT, R8, R9, PT ;  /* 0x000000090800720c */ /* 0x000fda0003f06270 */
[----:B------:R1:W-:Y:S01]  /*0840*/  @!P0 STS [R0+0x2080], R8 ;  /* 0x0020800800008388 */ /* 0x0003e20000000800 */
[----:B------:R-:W-:Y:S06]  /*0850*/  BAR.SYNC.DEFER_BLOCKING 0x0 ;  /* 0x0000000000007b1d */ /* 0x000fec0000010000 */
[----:B------:R-:W-:Y:S05]  /*0860*/  BRA.U UP0, `(.L_x_6) ;  /* 0xfffffff9005c7547 */ /* 0x000fea000b83ffff */
[----:B------:R-:W0:Y:S04]  /*0870*/  LDS R7, [R0] ;  /* 0x0000000000077984 */ /* 0x000e280000000800 */
[----:B------:R-:W2:Y:S04]  /*0880*/  LDS R9, [R0+0x80] ;  /* 0x0000800000097984 */ /* 0x000ea80000000800 */
[----:B------:R-:W3:Y:S04]  /*0890*/  LDS R11, [R0+0x2000] ;  /* 0x00200000000b7984 */ /* 0x000ee80000000800 */
[----:B------:R-:W4:Y:S04]  /*08a0*/  LDS R13, [R0+0x2080] ;  /* 0x00208000000d7984 */ /* 0x000f280000000800 */
[----:B0-----:R-:W-:Y:S04]  /*08b0*/  STG.E desc[UR6][R2.64], R7 ;  /* 0x0000000702007986 */ /* 0x001fe8000c101906 */
[----:B--2---:R-:W-:Y:S04]  /*08c0*/  STG.E desc[UR6][R2.64+0x80], R9 ;  /* 0x0000800902007986 */ /* 0x004fe8000c101906 */
[----:B---3--:R-:W-:Y:S04]  /*08d0*/  STG.E desc[UR6][R4.64], R11 ;  /* 0x0000000b04007986 */ /* 0x008fe8000c101906 */
[----:B----4-:R-:W-:Y:S01]  /*08e0*/  STG.E desc[UR6][R4.64+0x80], R13 ;  /* 0x0000800d04007986 */ /* 0x010fe2000c101906 */
[----:B------:R-:W-:Y:S05]  /*08f0*/  EXIT ;  /* 0x000000000000794d */ /* 0x000fea0003800000 */
.L_x_7:
        /* <DEDUP_REMOVED lines=16> */
.L_x_10:


//--------------------- .nv.shared._Z15block_FW_Phase3Piiii --------------------------
	.section	.nv.shared._Z15block_FW_Phase3Piiii,"aw",@nobits
	.sectionflags	@""
	.align	4
.nv.shared._Z15block_FW_Phase3Piiii:
	.zero		33792


//--------------------- .nv.shared.reserved.0     --------------------------
	.section	.nv.shared.reserved.0,"aw",@nobits
	.weak		__nv_reservedSMEM_offset_0_alias
	.size		__nv_reservedSMEM_offset_0_alias, 0, 64
	.other		__nv_reservedSMEM_offset_0_alias,@"STO_CUDA_RESERVED_SHARED STV_DEFAULT"
__nv_reservedSMEM_offset_0_alias:
	.zero		0
	.zero		64


//--------------------- .nv.shared._Z15block_FW_Phase2Piii --------------------------
	.section	.nv.shared._Z15block_FW_Phase2Piii,"aw",@nobits
	.sectionflags	@""
	.align	4
.nv.shared._Z15block_FW_Phase2Piii:
	.zero		33792


//--------------------- .nv.shared._Z15block_FW_Phase1Piii --------------------------
	.section	.nv.shared._Z15block_FW_Phase1Piii,"aw",@nobits
	.sectionflags	@""
	.align	4
.nv.shared._Z15block_FW_Phase1Piii:
	.zero		17408


//--------------------- .nv.constant0._Z15block_FW_Phase3Piiii --------------------------
	.section	.nv.constant0._Z15block_FW_Phase3Piiii,"a",@progbits
	.sectionflags	@""
	.align	4
.nv.constant0._Z15block_FW_Phase3Piiii:
	.zero		916


//--------------------- .nv.constant0._Z15block_FW_Phase2Piii --------------------------
	.section	.nv.constant0._Z15block_FW_Phase2Piii,"a",@progbits
	.sectionflags	@""
	.align	4
.nv.constant0._Z15block_FW_Phase2Piii:
	.zero		912


//--------------------- .nv.constant0._Z15block_FW_Phase1Piii --------------------------
	.section	.nv.constant0._Z15block_FW_Phase1Piii,"a",@progbits
	.sectionflags	@""
	.align	4
.nv.constant0._Z15block_FW_Phase1Piii:
	.zero		912


//--------------------- SYMBOLS --------------------------

	.type		.nv.reservedSmem.offset0,@object
	.size		.nv.reservedSmem.offset0,0x4
	.type		.nv.reservedSmem.cap,@object
	.size		.nv.reservedSmem.cap,0x4
